//
// Generated by NVIDIA NVVM Compiler
//
// Compiler Build ID: CL-36424714
// Cuda compilation tools, release 13.0, V13.0.88
// Based on NVVM 20.0.0
//

.version 9.0
.target sm_100
.address_size 64

	// .globl	_Z22closure_kernel_blockedIhEvPT_m
.global .align 4 .u32 d_changed;
// _ZZ22closure_kernel_blockedIhEvPT_mE6tile_a has been demoted
// _ZZ22closure_kernel_blockedIhEvPT_mE6tile_b has been demoted

.visible .entry _Z22closure_kernel_blockedIhEvPT_m(
	.param .u64 .ptr .align 1 _Z22closure_kernel_blockedIhEvPT_m_param_0,
	.param .u64 _Z22closure_kernel_blockedIhEvPT_m_param_1
)
{
	.reg .pred 	%p<69>;
	.reg .b16 	%rs<300>;
	.reg .b32 	%r<17>;
	.reg .b64 	%rd<28>;
	// demoted variable
	.shared .align 1 .b8 _ZZ22closure_kernel_blockedIhEvPT_mE6tile_a[1024];
	// demoted variable
	.shared .align 1 .b8 _ZZ22closure_kernel_blockedIhEvPT_mE6tile_b[1024];
	ld.param.u64 	%rd17, [_Z22closure_kernel_blockedIhEvPT_m_param_0];
	ld.param.u64 	%rd16, [_Z22closure_kernel_blockedIhEvPT_m_param_1];
	cvta.to.global.u64 	%rd1, %rd17;
	mov.u32 	%r5, %ctaid.y;
	shl.b32 	%r6, %r5, 5;
	mov.u32 	%r7, %tid.y;
	add.s32 	%r8, %r6, %r7;
	cvt.u64.u32 	%rd2, %r8;
	mov.u32 	%r9, %ctaid.x;
	shl.b32 	%r10, %r9, 5;
	mov.u32 	%r11, %tid.x;
	add.s32 	%r12, %r10, %r11;
	cvt.u64.u32 	%rd3, %r12;
	mov.u32 	%r13, %nctaid.x;
	cvt.u64.u32 	%rd27, %r13;
	mul.lo.s64 	%rd5, %rd16, %rd2;
	cvt.u64.u32 	%rd18, %r11;
	mul.lo.s64 	%rd6, %rd16, %rd16;
	shl.b32 	%r14, %r7, 5;
	mov.u32 	%r15, _ZZ22closure_kernel_blockedIhEvPT_mE6tile_a;
	add.s32 	%r1, %r15, %r14;
	add.s32 	%r2, %r1, %r11;
	cvt.u64.u32 	%rd19, %r7;
	mov.u32 	%r16, _ZZ22closure_kernel_blockedIhEvPT_mE6tile_b;
	add.s32 	%r4, %r16, %r11;
	add.s32 	%r3, %r4, %r14;
	add.s64 	%rd26, %rd5, %rd18;
	mad.lo.s64 	%rd25, %rd16, %rd19, %rd3;
	shl.b64 	%rd9, %rd16, 5;
	mov.b16 	%rs297, 0;
$L__BB0_1:
	setp.ge.u64 	%p1, %rd26, %rd6;
	mov.b16 	%rs298, 0;
	@%p1 bra 	$L__BB0_3;
	add.s64 	%rd20, %rd1, %rd26;
	ld.global.u8 	%rs298, [%rd20];
$L__BB0_3:
	st.shared.u8 	[%r2], %rs298;
	setp.ge.u64 	%p2, %rd25, %rd6;
	mov.b16 	%rs299, 0;
	@%p2 bra 	$L__BB0_5;
	add.s64 	%rd21, %rd1, %rd25;
	ld.global.u8 	%rs299, [%rd21];
$L__BB0_5:
	st.shared.u8 	[%r3], %rs299;
	bar.sync 	0;
	ld.shared.u8 	%rs10, [%r1];
	ld.shared.u8 	%rs11, [%r4];
	and.b16  	%rs13, %rs10, 1;
	setp.eq.b16 	%p3, %rs13, 1;
	shr.u16 	%rs14, %rs11, 1;
	and.b16  	%rs15, %rs14, 1;
	setp.eq.b16 	%p4, %rs15, 1;
	selp.b16 	%rs16, 4, 0, %p4;
	selp.b16 	%rs17, %rs16, 0, %p3;
	or.b16  	%rs18, %rs17, %rs297;
	ld.shared.u8 	%rs19, [%r1+1];
	ld.shared.u8 	%rs20, [%r4+32];
	and.b16  	%rs22, %rs19, 1;
	setp.eq.b16 	%p5, %rs22, 1;
	shr.u16 	%rs23, %rs20, 1;
	and.b16  	%rs24, %rs23, 1;
	setp.eq.b16 	%p6, %rs24, 1;
	selp.b16 	%rs25, 4, 0, %p6;
	selp.b16 	%rs26, %rs25, 0, %p5;
	or.b16  	%rs27, %rs26, %rs18;
	ld.shared.u8 	%rs28, [%r1+2];
	ld.shared.u8 	%rs29, [%r4+64];
	and.b16  	%rs31, %rs28, 1;
	setp.eq.b16 	%p7, %rs31, 1;
	shr.u16 	%rs32, %rs29, 1;
	and.b16  	%rs33, %rs32, 1;
	setp.eq.b16 	%p8, %rs33, 1;
	selp.b16 	%rs34, 4, 0, %p8;
	selp.b16 	%rs35, %rs34, 0, %p7;
	or.b16  	%rs36, %rs35, %rs27;
	ld.shared.u8 	%rs37, [%r1+3];
	ld.shared.u8 	%rs38, [%r4+96];
	and.b16  	%rs40, %rs37, 1;
	setp.eq.b16 	%p9, %rs40, 1;
	shr.u16 	%rs41, %rs38, 1;
	and.b16  	%rs42, %rs41, 1;
	setp.eq.b16 	%p10, %rs42, 1;
	selp.b16 	%rs43, 4, 0, %p10;
	selp.b16 	%rs44, %rs43, 0, %p9;
	or.b16  	%rs45, %rs44, %rs36;
	ld.shared.u8 	%rs46, [%r1+4];
	ld.shared.u8 	%rs47, [%r4+128];
	and.b16  	%rs49, %rs46, 1;
	setp.eq.b16 	%p11, %rs49, 1;
	shr.u16 	%rs50, %rs47, 1;
	and.b16  	%rs51, %rs50, 1;
	setp.eq.b16 	%p12, %rs51, 1;
	selp.b16 	%rs52, 4, 0, %p12;
	selp.b16 	%rs53, %rs52, 0, %p11;
	or.b16  	%rs54, %rs53, %rs45;
	ld.shared.u8 	%rs55, [%r1+5];
	ld.shared.u8 	%rs56, [%r4+160];
	and.b16  	%rs58, %rs55, 1;
	setp.eq.b16 	%p13, %rs58, 1;
	shr.u16 	%rs59, %rs56, 1;
	and.b16  	%rs60, %rs59, 1;
	setp.eq.b16 	%p14, %rs60, 1;
	selp.b16 	%rs61, 4, 0, %p14;
	selp.b16 	%rs62, %rs61, 0, %p13;
	or.b16  	%rs63, %rs62, %rs54;
	ld.shared.u8 	%rs64, [%r1+6];
	ld.shared.u8 	%rs65, [%r4+192];
	and.b16  	%rs67, %rs64, 1;
	setp.eq.b16 	%p15, %rs67, 1;
	shr.u16 	%rs68, %rs65, 1;
	and.b16  	%rs69, %rs68, 1;
	setp.eq.b16 	%p16, %rs69, 1;
	selp.b16 	%rs70, 4, 0, %p16;
	selp.b16 	%rs71, %rs70, 0, %p15;
	or.b16  	%rs72, %rs71, %rs63;
	ld.shared.u8 	%rs73, [%r1+7];
	ld.shared.u8 	%rs74, [%r4+224];
	and.b16  	%rs76, %rs73, 1;
	setp.eq.b16 	%p17, %rs76, 1;
	shr.u16 	%rs77, %rs74, 1;
	and.b16  	%rs78, %rs77, 1;
	setp.eq.b16 	%p18, %rs78, 1;
	selp.b16 	%rs79, 4, 0, %p18;
	selp.b16 	%rs80, %rs79, 0, %p17;
	or.b16  	%rs81, %rs80, %rs72;
	ld.shared.u8 	%rs82, [%r1+8];
	ld.shared.u8 	%rs83, [%r4+256];
	and.b16  	%rs85, %rs82, 1;
	setp.eq.b16 	%p19, %rs85, 1;
	shr.u16 	%rs86, %rs83, 1;
	and.b16  	%rs87, %rs86, 1;
	setp.eq.b16 	%p20, %rs87, 1;
	selp.b16 	%rs88, 4, 0, %p20;
	selp.b16 	%rs89, %rs88, 0, %p19;
	or.b16  	%rs90, %rs89, %rs81;
	ld.shared.u8 	%rs91, [%r1+9];
	ld.shared.u8 	%rs92, [%r4+288];
	and.b16  	%rs94, %rs91, 1;
	setp.eq.b16 	%p21, %rs94, 1;
	shr.u16 	%rs95, %rs92, 1;
	and.b16  	%rs96, %rs95, 1;
	setp.eq.b16 	%p22, %rs96, 1;
	selp.b16 	%rs97, 4, 0, %p22;
	selp.b16 	%rs98, %rs97, 0, %p21;
	or.b16  	%rs99, %rs98, %rs90;
	ld.shared.u8 	%rs100, [%r1+10];
	ld.shared.u8 	%rs101, [%r4+320];
	and.b16  	%rs103, %rs100, 1;
	setp.eq.b16 	%p23, %rs103, 1;
	shr.u16 	%rs104, %rs101, 1;
	and.b16  	%rs105, %rs104, 1;
	setp.eq.b16 	%p24, %rs105, 1;
	selp.b16 	%rs106, 4, 0, %p24;
	selp.b16 	%rs107, %rs106, 0, %p23;
	or.b16  	%rs108, %rs107, %rs99;
	ld.shared.u8 	%rs109, [%r1+11];
	ld.shared.u8 	%rs110, [%r4+352];
	and.b16  	%rs112, %rs109, 1;
	setp.eq.b16 	%p25, %rs112, 1;
	shr.u16 	%rs113, %rs110, 1;
	and.b16  	%rs114, %rs113, 1;
	setp.eq.b16 	%p26, %rs114, 1;
	selp.b16 	%rs115, 4, 0, %p26;
	selp.b16 	%rs116, %rs115, 0, %p25;
	or.b16  	%rs117, %rs116, %rs108;
	ld.shared.u8 	%rs118, [%r1+12];
	ld.shared.u8 	%rs119, [%r4+384];
	and.b16  	%rs121, %rs118, 1;
	setp.eq.b16 	%p27, %rs121, 1;
	shr.u16 	%rs122, %rs119, 1;
	and.b16  	%rs123, %rs122, 1;
	setp.eq.b16 	%p28, %rs123, 1;
	selp.b16 	%rs124, 4, 0, %p28;
	selp.b16 	%rs125, %rs124, 0, %p27;
	or.b16  	%rs126, %rs125, %rs117;
	ld.shared.u8 	%rs127, [%r1+13];
	ld.shared.u8 	%rs128, [%r4+416];
	and.b16  	%rs130, %rs127, 1;
	setp.eq.b16 	%p29, %rs130, 1;
	shr.u16 	%rs131, %rs128, 1;
	and.b16  	%rs132, %rs131, 1;
	setp.eq.b16 	%p30, %rs132, 1;
	selp.b16 	%rs133, 4, 0, %p30;
	selp.b16 	%rs134, %rs133, 0, %p29;
	or.b16  	%rs135, %rs134, %rs126;
	ld.shared.u8 	%rs136, [%r1+14];
	ld.shared.u8 	%rs137, [%r4+448];
	and.b16  	%rs139, %rs136, 1;
	setp.eq.b16 	%p31, %rs139, 1;
	shr.u16 	%rs140, %rs137, 1;
	and.b16  	%rs141, %rs140, 1;
	setp.eq.b16 	%p32, %rs141, 1;
	selp.b16 	%rs142, 4, 0, %p32;
	selp.b16 	%rs143, %rs142, 0, %p31;
	or.b16  	%rs144, %rs143, %rs135;
	ld.shared.u8 	%rs145, [%r1+15];
	ld.shared.u8 	%rs146, [%r4+480];
	and.b16  	%rs148, %rs145, 1;
	setp.eq.b16 	%p33, %rs148, 1;
	shr.u16 	%rs149, %rs146, 1;
	and.b16  	%rs150, %rs149, 1;
	setp.eq.b16 	%p34, %rs150, 1;
	selp.b16 	%rs151, 4, 0, %p34;
	selp.b16 	%rs152, %rs151, 0, %p33;
	or.b16  	%rs153, %rs152, %rs144;
	ld.shared.u8 	%rs154, [%r1+16];
	ld.shared.u8 	%rs155, [%r4+512];
	and.b16  	%rs157, %rs154, 1;
	setp.eq.b16 	%p35, %rs157, 1;
	shr.u16 	%rs158, %rs155, 1;
	and.b16  	%rs159, %rs158, 1;
	setp.eq.b16 	%p36, %rs159, 1;
	selp.b16 	%rs160, 4, 0, %p36;
	selp.b16 	%rs161, %rs160, 0, %p35;
	or.b16  	%rs162, %rs161, %rs153;
	ld.shared.u8 	%rs163, [%r1+17];
	ld.shared.u8 	%rs164, [%r4+544];
	and.b16  	%rs166, %rs163, 1;
	setp.eq.b16 	%p37, %rs166, 1;
	shr.u16 	%rs167, %rs164, 1;
	and.b16  	%rs168, %rs167, 1;
	setp.eq.b16 	%p38, %rs168, 1;
	selp.b16 	%rs169, 4, 0, %p38;
	selp.b16 	%rs170, %rs169, 0, %p37;
	or.b16  	%rs171, %rs170, %rs162;
	ld.shared.u8 	%rs172, [%r1+18];
	ld.shared.u8 	%rs173, [%r4+576];
	and.b16  	%rs175, %rs172, 1;
	setp.eq.b16 	%p39, %rs175, 1;
	shr.u16 	%rs176, %rs173, 1;
	and.b16  	%rs177, %rs176, 1;
	setp.eq.b16 	%p40, %rs177, 1;
	selp.b16 	%rs178, 4, 0, %p40;
	selp.b16 	%rs179, %rs178, 0, %p39;
	or.b16  	%rs180, %rs179, %rs171;
	ld.shared.u8 	%rs181, [%r1+19];
	ld.shared.u8 	%rs182, [%r4+608];
	and.b16  	%rs184, %rs181, 1;
	setp.eq.b16 	%p41, %rs184, 1;
	shr.u16 	%rs185, %rs182, 1;
	and.b16  	%rs186, %rs185, 1;
	setp.eq.b16 	%p42, %rs186, 1;
	selp.b16 	%rs187, 4, 0, %p42;
	selp.b16 	%rs188, %rs187, 0, %p41;
	or.b16  	%rs189, %rs188, %rs180;
	ld.shared.u8 	%rs190, [%r1+20];
	ld.shared.u8 	%rs191, [%r4+640];
	and.b16  	%rs193, %rs190, 1;
	setp.eq.b16 	%p43, %rs193, 1;
	shr.u16 	%rs194, %rs191, 1;
	and.b16  	%rs195, %rs194, 1;
	setp.eq.b16 	%p44, %rs195, 1;
	selp.b16 	%rs196, 4, 0, %p44;
	selp.b16 	%rs197, %rs196, 0, %p43;
	or.b16  	%rs198, %rs197, %rs189;
	ld.shared.u8 	%rs199, [%r1+21];
	ld.shared.u8 	%rs200, [%r4+672];
	and.b16  	%rs202, %rs199, 1;
	setp.eq.b16 	%p45, %rs202, 1;
	shr.u16 	%rs203, %rs200, 1;
	and.b16  	%rs204, %rs203, 1;
	setp.eq.b16 	%p46, %rs204, 1;
	selp.b16 	%rs205, 4, 0, %p46;
	selp.b16 	%rs206, %rs205, 0, %p45;
	or.b16  	%rs207, %rs206, %rs198;
	ld.shared.u8 	%rs208, [%r1+22];
	ld.shared.u8 	%rs209, [%r4+704];
	and.b16  	%rs211, %rs208, 1;
	setp.eq.b16 	%p47, %rs211, 1;
	shr.u16 	%rs212, %rs209, 1;
	and.b16  	%rs213, %rs212, 1;
	setp.eq.b16 	%p48, %rs213, 1;
	selp.b16 	%rs214, 4, 0, %p48;
	selp.b16 	%rs215, %rs214, 0, %p47;
	or.b16  	%rs216, %rs215, %rs207;
	ld.shared.u8 	%rs217, [%r1+23];
	ld.shared.u8 	%rs218, [%r4+736];
	and.b16  	%rs220, %rs217, 1;
	setp.eq.b16 	%p49, %rs220, 1;
	shr.u16 	%rs221, %rs218, 1;
	and.b16  	%rs222, %rs221, 1;
	setp.eq.b16 	%p50, %rs222, 1;
	selp.b16 	%rs223, 4, 0, %p50;
	selp.b16 	%rs224, %rs223, 0, %p49;
	or.b16  	%rs225, %rs224, %rs216;
	ld.shared.u8 	%rs226, [%r1+24];
	ld.shared.u8 	%rs227, [%r4+768];
	and.b16  	%rs229, %rs226, 1;
	setp.eq.b16 	%p51, %rs229, 1;
	shr.u16 	%rs230, %rs227, 1;
	and.b16  	%rs231, %rs230, 1;
	setp.eq.b16 	%p52, %rs231, 1;
	selp.b16 	%rs232, 4, 0, %p52;
	selp.b16 	%rs233, %rs232, 0, %p51;
	or.b16  	%rs234, %rs233, %rs225;
	ld.shared.u8 	%rs235, [%r1+25];
	ld.shared.u8 	%rs236, [%r4+800];
	and.b16  	%rs238, %rs235, 1;
	setp.eq.b16 	%p53, %rs238, 1;
	shr.u16 	%rs239, %rs236, 1;
	and.b16  	%rs240, %rs239, 1;
	setp.eq.b16 	%p54, %rs240, 1;
	selp.b16 	%rs241, 4, 0, %p54;
	selp.b16 	%rs242, %rs241, 0, %p53;
	or.b16  	%rs243, %rs242, %rs234;
	ld.shared.u8 	%rs244, [%r1+26];
	ld.shared.u8 	%rs245, [%r4+832];
	and.b16  	%rs247, %rs244, 1;
	setp.eq.b16 	%p55, %rs247, 1;
	shr.u16 	%rs248, %rs245, 1;
	and.b16  	%rs249, %rs248, 1;
	setp.eq.b16 	%p56, %rs249, 1;
	selp.b16 	%rs250, 4, 0, %p56;
	selp.b16 	%rs251, %rs250, 0, %p55;
	or.b16  	%rs252, %rs251, %rs243;
	ld.shared.u8 	%rs253, [%r1+27];
	ld.shared.u8 	%rs254, [%r4+864];
	and.b16  	%rs256, %rs253, 1;
	setp.eq.b16 	%p57, %rs256, 1;
	shr.u16 	%rs257, %rs254, 1;
	and.b16  	%rs258, %rs257, 1;
	setp.eq.b16 	%p58, %rs258, 1;
	selp.b16 	%rs259, 4, 0, %p58;
	selp.b16 	%rs260, %rs259, 0, %p57;
	or.b16  	%rs261, %rs260, %rs252;
	ld.shared.u8 	%rs262, [%r1+28];
	ld.shared.u8 	%rs263, [%r4+896];
	and.b16  	%rs265, %rs262, 1;
	setp.eq.b16 	%p59, %rs265, 1;
	shr.u16 	%rs266, %rs263, 1;
	and.b16  	%rs267, %rs266, 1;
	setp.eq.b16 	%p60, %rs267, 1;
	selp.b16 	%rs268, 4, 0, %p60;
	selp.b16 	%rs269, %rs268, 0, %p59;
	or.b16  	%rs270, %rs269, %rs261;
	ld.shared.u8 	%rs271, [%r1+29];
	ld.shared.u8 	%rs272, [%r4+928];
	and.b16  	%rs274, %rs271, 1;
	setp.eq.b16 	%p61, %rs274, 1;
	shr.u16 	%rs275, %rs272, 1;
	and.b16  	%rs276, %rs275, 1;
	setp.eq.b16 	%p62, %rs276, 1;
	selp.b16 	%rs277, 4, 0, %p62;
	selp.b16 	%rs278, %rs277, 0, %p61;
	or.b16  	%rs279, %rs278, %rs270;
	ld.shared.u8 	%rs280, [%r1+30];
	ld.shared.u8 	%rs281, [%r4+960];
	and.b16  	%rs283, %rs280, 1;
	setp.eq.b16 	%p63, %rs283, 1;
	shr.u16 	%rs284, %rs281, 1;
	and.b16  	%rs285, %rs284, 1;
	setp.eq.b16 	%p64, %rs285, 1;
	selp.b16 	%rs286, 4, 0, %p64;
	selp.b16 	%rs287, %rs286, 0, %p63;
	or.b16  	%rs288, %rs287, %rs279;
	ld.shared.u8 	%rs289, [%r1+31];
	ld.shared.u8 	%rs290, [%r4+992];
	and.b16  	%rs292, %rs289, 1;
	setp.eq.b16 	%p65, %rs292, 1;
	shr.u16 	%rs293, %rs290, 1;
	and.b16  	%rs294, %rs293, 1;
	setp.eq.b16 	%p66, %rs294, 1;
	selp.b16 	%rs295, 4, 0, %p66;
	selp.b16 	%rs296, %rs295, 0, %p65;
	or.b16  	%rs297, %rs296, %rs288;
	bar.sync 	0;
	add.s64 	%rd27, %rd27, -1;
	add.s64 	%rd26, %rd26, 32;
	add.s64 	%rd25, %rd25, %rd9;
	setp.ne.s64 	%p67, %rd27, 0;
	@%p67 bra 	$L__BB0_1;
	max.u64 	%rd22, %rd2, %rd3;
	setp.ge.u64 	%p68, %rd22, %rd16;
	@%p68 bra 	$L__BB0_8;
	add.s64 	%rd23, %rd5, %rd3;
	add.s64 	%rd24, %rd1, %rd23;
	st.global.u8 	[%rd24], %rs297;
$L__BB0_8:
	ret;

}


// ===== COMPILED SASS (sm_100) =====

	.target	sm_100

	.elftype	@"ET_EXEC"


//--------------------- .note.nv.tkinfo           --------------------------
	.section	.note.nv.tkinfo,"",@"SHT_NOTE"
	.sectionflags	@"SHF_NOTE_NV_TKINFO"
	.tkinfo
        /*0018*/ 	.word	0x00000002
        /*0030*/ 	.string	""
        /*0030*/ 	.string	"ptxas"
        /*0030*/ 	.string	"Cuda compilation tools, release 13.0, V13.0.88"
        /*0030*/ 	.string	"Build cuda_13.0.r13.0/compiler.36424714_0"
        /*0030*/ 	.string	"-arch sm_100 -m 64 "



//--------------------- .note.nv.cuinfo           --------------------------
	.section	.note.nv.cuinfo,"",@"SHT_NOTE"
	.sectionflags	@"SHF_NOTE_NV_CUINFO"
        /*0018*/ 	.short	0x0002
        /*001a*/ 	.short	0x0064
        /*001c*/ 	.short	0x0082
	.zero		2


//--------------------- .nv.info                  --------------------------
	.section	.nv.info,"",@"SHT_CUDA_INFO"
	.align	4


	//----- nvinfo : EIATTR_REGCOUNT
	.align		4
        /*0000*/ 	.byte	0x04, 0x2f
        /*0002*/ 	.short	(.L_2 - .L_1)
	.align		4
.L_1:
        /*0004*/ 	.word	index@(_Z22closure_kernel_blockedIhEvPT_m)
        /*0008*/ 	.word	0x00000020


	//----- nvinfo : EIATTR_FRAME_SIZE
	.align		4
.L_2:
        /*000c*/ 	.byte	0x04, 0x11
        /*000e*/ 	.short	(.L_4 - .L_3)
	.align		4
.L_3:
        /*0010*/ 	.word	index@(_Z22closure_kernel_blockedIhEvPT_m)
        /*0014*/ 	.word	0x00000000


	//----- nvinfo : EIATTR_MIN_STACK_SIZE
	.align		4
.L_4:
        /*0018*/ 	.byte	0x04, 0x12
        /*001a*/ 	.short	(.L_6 - .L_5)
	.align		4
.L_5:
        /*001c*/ 	.word	index@(_Z22closure_kernel_blockedIhEvPT_m)
        /*0020*/ 	.word	0x00000000
.L_6:


//--------------------- .nv.compat                --------------------------
	.section	.nv.compat,"",@"SHT_CUDA_COMPAT_INFO"
	.align	4
        /*0000*/ 	.byte	0x02, 0x09, 0x00, 0x00, 0x02, 0x02, 0x01, 0x00, 0x02, 0x05, 0x05, 0x00, 0x03, 0x07, 0x01, 0x01
        /*0010*/ 	.byte	0x02, 0x03, 0x00, 0x00, 0x02, 0x06, 0x01, 0x00, 0x04, 0x0b, 0x08, 0x00, 0x09, 0x00, 0x00, 0x00
        /*0020*/ 	.byte	0x00, 0x00, 0x00, 0x00


//--------------------- .nv.info._Z22closure_kernel_blockedIhEvPT_m --------------------------
	.section	.nv.info._Z22closure_kernel_blockedIhEvPT_m,"",@"SHT_CUDA_INFO"
	.sectionflags	@""
	.align	4


	//----- nvinfo : EIATTR_CUDA_API_VERSION
	.align		4
        /*0000*/ 	.byte	0x04, 0x37
        /*0002*/ 	.short	(.L_8 - .L_7)
.L_7:
        /*0004*/ 	.word	0x00000082


	//----- nvinfo : EIATTR_KPARAM_INFO
	.align		4
.L_8:
        /*0008*/ 	.byte	0x04, 0x17
        /*000a*/ 	.short	(.L_10 - .L_9)
.L_9:
        /*000c*/ 	.word	0x00000000
        /*0010*/ 	.short	0x0001
        /*0012*/ 	.short	0x0008
        /*0014*/ 	.byte	0x00, 0xf0, 0x21, 0x00


	//----- nvinfo : EIATTR_KPARAM_INFO
	.align		4
.L_10:
        /*0018*/ 	.byte	0x04, 0x17
        /*001a*/ 	.short	(.L_12 - .L_11)
.L_11:
        /*001c*/ 	.word	0x00000000
        /*0020*/ 	.short	0x0000
        /*0022*/ 	.short	0x0000
        /*0024*/ 	.byte	0x00, 0xf5, 0x21, 0x00


	//----- nvinfo : EIATTR_SPARSE_MMA_MASK
	.align		4
.L_12:
        /*0028*/ 	.byte	0x03, 0x50
        /*002a*/ 	.short	0x0000


	//----- nvinfo : EIATTR_MAXREG_COUNT
	.align		4
        /*002c*/ 	.byte	0x03, 0x1b
        /*002e*/ 	.short	0x00ff


	//----- nvinfo : EIATTR_NUM_BARRIERS
	.align		4
        /*0030*/ 	.byte	0x02, 0x4c
        /*0032*/ 	.byte	0x01
	.zero		1


	//----- nvinfo : EIATTR_MERCURY_ISA_VERSION
	.align		4
        /*0034*/ 	.byte	0x03, 0x5f
        /*0036*/ 	.short	0x0101


	//----- nvinfo : EIATTR_VRC_CTA_INIT_COUNT
	.align		4
        /*0038*/ 	.byte	0x02, 0x4a
	.zero		1
	.zero		1


	//----- nvinfo : EIATTR_EXIT_INSTR_OFFSETS
	.align		4
        /*003c*/ 	.byte	0x04, 0x1c
        /*003e*/ 	.short	(.L_14 - .L_13)


	//   ....[0]....
.L_13:
        /*0040*/ 	.word	0x00001740


	//   ....[1]....
        /*0044*/ 	.word	0x000017c0


	//----- nvinfo : EIATTR_CBANK_PARAM_SIZE
	.align		4
.L_14:
        /*0048*/ 	.byte	0x03, 0x19
        /*004a*/ 	.short	0x0010


	//----- nvinfo : EIATTR_PARAM_CBANK
	.align		4
        /*004c*/ 	.byte	0x04, 0x0a
        /*004e*/ 	.short	(.L_16 - .L_15)
	.align		4
.L_15:
        /*0050*/ 	.word	index@(.nv.constant0._Z22closure_kernel_blockedIhEvPT_m)
        /*0054*/ 	.short	0x0380
        /*0056*/ 	.short	0x0010


	//----- nvinfo : EIATTR_SW_WAR
	.align		4
.L_16:
        /*0058*/ 	.byte	0x04, 0x36
        /*005a*/ 	.short	(.L_18 - .L_17)
.L_17:
        /*005c*/ 	.word	0x00000008
.L_18:


//--------------------- .nv.callgraph             --------------------------
	.section	.nv.callgraph,"",@"SHT_CUDA_CALLGRAPH"
	.align	4
	.sectionentsize	8
	.align		4
        /*0000*/ 	.word	0x00000000
	.align		4
        /*0004*/ 	.word	0xffffffff
	.align		4
        /*0008*/ 	.word	0x00000000
	.align		4
        /*000c*/ 	.word	0xfffffffe
	.align		4
        /*0010*/ 	.word	0x00000000
	.align		4
        /*0014*/ 	.word	0xfffffffd
	.align		4
        /*0018*/ 	.word	0x00000000
	.align		4
        /*001c*/ 	.word	0xfffffffc


//--------------------- .nv.constant4             --------------------------
	.section	.nv.constant4,"a",@progbits
	.align	8
	.align		8
.nv.constant4:
        /*0000*/ 	.dword	d_changed


//--------------------- .text._Z22closure_kernel_blockedIhEvPT_m --------------------------
	.section	.text._Z22closure_kernel_blockedIhEvPT_m,"ax",@progbits
	.align	128
        .global         _Z22closure_kernel_blockedIhEvPT_m
        .type           _Z22closure_kernel_blockedIhEvPT_m,@function
        .size           _Z22closure_kernel_blockedIhEvPT_m,(.L_x_2 - _Z22closure_kernel_blockedIhEvPT_m)
        .other          _Z22closure_kernel_blockedIhEvPT_m,@"STO_CUDA_ENTRY STV_DEFAULT"
_Z22closure_kernel_blockedIhEvPT_m:
.text._Z22closure_kernel_blockedIhEvPT_m:
[----:B------:R-:W-:Y:S01]  /*0000*/  LDC R1, c[0x0][0x37c] ;  /* 0x0000df00ff017b82 */ /* 0x000fe20000000800 */
[----:B------:R-:W0:Y:S07]  /*0010*/  S2R R13, SR_CTAID.Y ;  /* 0x00000000000d7919 */ /* 0x000e2e0000002600 */
[----:B------:R-:W1:Y:S01]  /*0020*/  S2UR UR6, SR_CgaCtaId ;  /* 0x00000000000679c3 */ /* 0x000e620000008800 */
[----:B------:R-:W-:Y:S01]  /*0030*/  UMOV UR4, 0x400 ;  /* 0x0000040000047882 */ /* 0x000fe20000000000 */
[----:B------:R-:W-:Y:S01]  /*0040*/  IMAD.MOV.U32 R3, RZ, RZ, RZ ;  /* 0x000000ffff037224 */ /* 0x000fe200078e00ff */
[----:B------:R-:W0:Y:S01]  /*0050*/  S2R R11, SR_TID.Y ;  /* 0x00000000000b7919 */ /* 0x000e220000002200 */
[----:B------:R-:W-:Y:S01]  /*0060*/  UIADD3 UR5, UPT, UPT, UR4, 0x400, URZ ;  /* 0x0000040004057890 */ /* 0x000fe2000fffe0ff */
[----:B------:R-:W-:Y:S01]  /*0070*/  PRMT R20, RZ, 0x7610, R20 ;  /* 0x00007610ff147816 */ /* 0x000fe20000000014 */
[----:B------:R-:W2:Y:S01]  /*0080*/  LDCU.64 UR8, c[0x0][0x358] ;  /* 0x00006b00ff0877ac */ /* 0x000ea20008000a00 */
[----:B------:R-:W3:Y:S01]  /*0090*/  S2R R0, SR_TID.X ;  /* 0x0000000000007919 */ /* 0x000ee20000002100 */
[----:B------:R-:W4:Y:S01]  /*00a0*/  LDC.64 R6, c[0x0][0x388] ;  /* 0x0000e200ff067b82 */ /* 0x000f220000000a00 */
[----:B------:R-:W0:Y:S01]  /*00b0*/  LDCU UR7, c[0x0][0x370] ;  /* 0x00006e00ff0777ac */ /* 0x000e220008000800 */
[----:B------:R-:W5:Y:S01]  /*00c0*/  S2R R9, SR_CTAID.X ;  /* 0x0000000000097919 */ /* 0x000f620000002500 */
[----:B-1----:R-:W-:-:S02]  /*00d0*/  ULEA UR4, UR6, UR4, 0x18 ;  /* 0x0000000406047291 */ /* 0x002fc4000f8ec0ff */
[----:B------:R-:W-:Y:S01]  /*00e0*/  ULEA UR5, UR6, UR5, 0x18 ;  /* 0x0000000506057291 */ /* 0x000fe2000f8ec0ff */
[-C--:B----4-:R-:W-:Y:S01]  /*00f0*/  IMAD R10, R7, R6.reuse, RZ ;  /* 0x00000006070a7224 */ /* 0x090fe200078e02ff */
[C---:B------:R-:W-:Y:S01]  /*0100*/  SHF.L.U64.HI R21, R6.reuse, 0x5, R7 ;  /* 0x0000000506157819 */ /* 0x040fe20000010207 */
[----:B0-----:R-:W-:Y:S01]  /*0110*/  IMAD R13, R13, 0x20, R11 ;  /* 0x000000200d0d7824 */ /* 0x001fe200078e020b */
[----:B------:R-:W-:Y:S01]  /*0120*/  LEA R17, R11, UR4, 0x5 ;  /* 0x000000040b117c11 */ /* 0x000fe2000f8e28ff */
[----:B------:R-:W-:Y:S01]  /*0130*/  IMAD R23, R6, R7, R10 ;  /* 0x0000000706177224 */ /* 0x000fe200078e020a */
[----:B------:R-:W-:Y:S01]  /*0140*/  UMOV UR4, URZ ;  /* 0x000000ff00047c82 */ /* 0x000fe20008000000 */
[----:B---3--:R-:W-:Y:S02]  /*0150*/  IMAD.MOV.U32 R2, RZ, RZ, R0 ;  /* 0x000000ffff027224 */ /* 0x008fe400078e0000 */
[----:B------:R-:W-:Y:S02]  /*0160*/  VIADD R14, R0, UR5 ;  /* 0x00000005000e7c36 */ /* 0x000fe40008000000 */
[----:B------:R-:W-:-:S04]  /*0170*/  IMAD.WIDE.U32 R4, R13, R6, R2 ;  /* 0x000000060d047225 */ /* 0x000fc800078e0002 */
[----:B-----5:R-:W-:Y:S02]  /*0180*/  IMAD R2, R9, 0x20, R0 ;  /* 0x0000002009027824 */ /* 0x020fe400078e0200 */
[----:B------:R-:W-:Y:S02]  /*0190*/  IMAD R16, R13, R7, R5 ;  /* 0x000000070d107224 */ /* 0x000fe400078e0205 */
[----:B------:R-:W-:Y:S02]  /*01a0*/  IMAD.MOV.U32 R19, RZ, RZ, R4 ;  /* 0x000000ffff137224 */ /* 0x000fe400078e0004 */
[----:B------:R-:W-:-:S04]  /*01b0*/  IMAD.WIDE.U32 R8, R11, R6, R2 ;  /* 0x000000060b087225 */ /* 0x000fc800078e0002 */
[----:B------:R-:W-:-:S04]  /*01c0*/  IMAD.WIDE.U32 R4, R6, R6, RZ ;  /* 0x0000000606047225 */ /* 0x000fc800078e00ff */
[C---:B------:R-:W-:Y:S02]  /*01d0*/  IMAD R12, R11.reuse, R7, R9 ;  /* 0x000000070b0c7224 */ /* 0x040fe400078e0209 */
[----:B------:R-:W-:Y:S02]  /*01e0*/  IMAD R14, R11, 0x20, R14 ;  /* 0x000000200b0e7824 */ /* 0x000fe400078e020e */
[----:B------:R-:W-:Y:S02]  /*01f0*/  IMAD.MOV.U32 R15, RZ, RZ, R8 ;  /* 0x000000ffff0f7224 */ /* 0x000fe400078e0008 */
[----:B------:R-:W-:Y:S02]  /*0200*/  IMAD.IADD R18, R17, 0x1, R0 ;  /* 0x0000000111127824 */ /* 0x000fe400078e0200 */
[----:B--2---:R-:W-:-:S07]  /*0210*/  IMAD.IADD R7, R5, 0x1, R23 ;  /* 0x0000000105077824 */ /* 0x004fce00078e0217 */
.L_x_0:
[-C--:B------:R-:W-:Y:S02]  /*0220*/  ISETP.GE.U32.AND P0, PT, R19, R4.reuse, PT ;  /* 0x000000041300720c */ /* 0x080fe40003f06070 */
[----:B------:R-:W-:Y:S02]  /*0230*/  ISETP.GE.U32.AND P1, PT, R15, R4, PT ;  /* 0x000000040f00720c */ /* 0x000fe40003f26070 */
[-C--:B------:R-:W-:Y:S02]  /*0240*/  ISETP.GE.U32.AND.EX P0, PT, R16, R7.reuse, PT, P0 ;  /* 0x000000071000720c */ /* 0x080fe40003f06100 */
[----:B------:R-:W-:Y:S02]  /*0250*/  ISETP.GE.U32.AND.EX P1, PT, R12, R7, PT, P1 ;  /* 0x000000070c00720c */ /* 0x000fe40003f26110 */
[----:B------:R-:W-:Y:S02]  /*0260*/  PRMT R27, RZ, 0x7610, R27 ;  /* 0x00007610ff1b7816 */ /* 0x000fe4000000001b */
[----:B------:R-:W-:-:S07]  /*0270*/  PRMT R29, RZ, 0x7610, R29 ;  /* 0x00007610ff1d7816 */ /* 0x000fce000000001d */
[----:B------:R-:W0:Y:S08]  /*0280*/  @!P0 LDC.64 R8, c[0x0][0x380] ;  /* 0x0000e000ff088b82 */ /* 0x000e300000000a00 */
[----:B------:R-:W1:Y:S01]  /*0290*/  @!P1 LDC.64 R10, c[0x0][0x380] ;  /* 0x0000e000ff0a9b82 */ /* 0x000e620000000a00 */
[----:B0-----:R-:W-:-:S05]  /*02a0*/  @!P0 IADD3 R8, P2, PT, R19, R8, RZ ;  /* 0x0000000813088210 */ /* 0x001fca0007f5e0ff */
[----:B------:R-:W-:Y:S01]  /*02b0*/  @!P0 IMAD.X R9, R16, 0x1, R9, P2 ;  /* 0x0000000110098824 */ /* 0x000fe200010e0609 */
[----:B-1----:R-:W-:-:S04]  /*02c0*/  @!P1 IADD3 R10, P3, PT, R15, R10, RZ ;  /* 0x0000000a0f0a9210 */ /* 0x002fc80007f7e0ff */
[----:B------:R-:W2:Y:S01]  /*02d0*/  @!P0 LDG.E.U8 R27, desc[UR8][R8.64] ;  /* 0x00000008081b8981 */ /* 0x000ea2000c1e1100 */
[----:B------:R-:W-:-:S05]  /*02e0*/  @!P1 IMAD.X R11, R12, 0x1, R11, P3 ;  /* 0x000000010c0b9824 */ /* 0x000fca00018e060b */
[----:B------:R-:W3:Y:S04]  /*02f0*/  @!P1 LDG.E.U8 R29, desc[UR8][R10.64] ;  /* 0x000000080a1d9981 */ /* 0x000ee8000c1e1100 */
[----:B--2---:R-:W-:Y:S04]  /*0300*/  STS.U8 [R18], R27 ;  /* 0x0000001b12007388 */ /* 0x004fe80000000000 */
[----:B---3--:R-:W-:Y:S01]  /*0310*/  STS.U8 [R14], R29 ;  /* 0x0000001d0e007388 */ /* 0x008fe20000000000 */
[----:B------:R-:W-:Y:S06]  /*0320*/  BAR.SYNC.DEFER_BLOCKING 0x0 ;  /* 0x0000000000007b1d */ /* 0x000fec0000010000 */
[----:B------:R-:W0:Y:S04]  /*0330*/  LDS.U8 R9, [R0+UR5+0x20] ;  /* 0x0000200500097984 */ /* 0x000e280008000000 */
[----:B------:R-:W1:Y:S04]  /*0340*/  LDS.U8 R8, [R17+0x1] ;  /* 0x0000010011087984 */ /* 0x000e680000000000 */
[----:B------:R-:W2:Y:S04]  /*0350*/  LDS.U8 R28, [R0+UR5] ;  /* 0x00000005001c7984 */ /* 0x000ea80008000000 */
[----:B------:R-:W3:Y:S04]  /*0360*/  LDS.U8 R26, [R17] ;  /* 0x00000000111a7984 */ /* 0x000ee80000000000 */
[----:B------:R-:W4:Y:S04]  /*0370*/  LDS.U8 R22, [R17+0x2] ;  /* 0x0000020011167984 */ /* 0x000f280000000000 */
[----:B------:R-:W5:Y:S04]  /*0380*/  LDS.U8 R24, [R0+UR5+0x60] ;  /* 0x0000600500187984 */ /* 0x000f680008000000 */
[----:B------:R-:W5:Y:S04]  /*0390*/  LDS.U8 R23, [R17+0x3] ;  /* 0x0000030011177984 */ /* 0x000f680000000000 */
[----:B------:R-:W5:Y:S04]  /*03a0*/  LDS.U8 R25, [R0+UR5+0x40] ;  /* 0x0000400500197984 */ /* 0x000f680008000000 */
[----:B------:R-:W5:Y:S04]  /*03b0*/  LDS.U8 R10, [R0+UR5+0x80] ;  /* 0x00008005000a7984 */ /* 0x000f680008000000 */
[----:B------:R-:W5:Y:S01]  /*03c0*/  LDS.U8 R11, [R0+UR5+0xa0] ;  /* 0x0000a005000b7984 */ /* 0x000f620008000000 */
[----:B0-----:R-:W-:-:S02]  /*03d0*/  SHF.R.U32.HI R9, RZ, 0x1, R9 ;  /* 0x00000001ff097819 */ /* 0x001fc40000011609 */
[----:B-1----:R-:W-:Y:S02]  /*03e0*/  LOP3.LUT R8, R8, 0x1, RZ, 0xc0, !PT ;  /* 0x0000000108087812 */ /* 0x002fe400078ec0ff */
[----:B------:R-:W-:Y:S02]  /*03f0*/  LOP3.LUT R9, R9, 0x1, RZ, 0xc0, !PT ;  /* 0x0000000109097812 */ /* 0x000fe400078ec0ff */
[----:B--2---:R-:W-:Y:S02]  /*0400*/  SHF.R.U32.HI R28, RZ, 0x1, R28 ;  /* 0x00000001ff1c7819 */ /* 0x004fe4000001161c */
[----:B------:R-:W-:Y:S02]  /*0410*/  ISETP.NE.U32.AND P2, PT, R8, 0x1, PT ;  /* 0x000000010800780c */ /* 0x000fe40003f45070 */
[----:B------:R-:W0:Y:S01]  /*0420*/  LDS.U8 R8, [R17+0x4] ;  /* 0x0000040011087984 */ /* 0x000e220000000000 */
[----:B------:R-:W-:Y:S02]  /*0430*/  LOP3.LUT R28, R28, 0x1, RZ, 0xc0, !PT ;  /* 0x000000011c1c7812 */ /* 0x000fe400078ec0ff */
[----:B------:R-:W-:-:S02]  /*0440*/  ISETP.NE.U32.AND P3, PT, R9, 0x1, PT ;  /* 0x000000010900780c */ /* 0x000fc40003f65070 */
[----:B------:R-:W1:Y:S01]  /*0450*/  LDS.U8 R9, [R17+0x5] ;  /* 0x0000050011097984 */ /* 0x000e620000000000 */
[----:B---3--:R-:W-:Y:S02]  /*0460*/  LOP3.LUT R26, R26, 0x1, RZ, 0xc0, !PT ;  /* 0x000000011a1a7812 */ /* 0x008fe400078ec0ff */
[----:B------:R-:W-:Y:S02]  /*0470*/  ISETP.NE.U32.AND P1, PT, R28, 0x1, PT ;  /* 0x000000011c00780c */ /* 0x000fe40003f25070 */
[----:B------:R-:W-:Y:S02]  /*0480*/  ISETP.NE.U32.AND P0, PT, R26, 0x1, PT ;  /* 0x000000011a00780c */ /* 0x000fe40003f05070 */
[----:B------:R-:W-:Y:S02]  /*0490*/  SEL R26, RZ, 0x4, P1 ;  /* 0x00000004ff1a7807 */ /* 0x000fe40000800000 */
[----:B------:R-:W-:Y:S02]  /*04a0*/  SEL R28, RZ, 0x4, P3 ;  /* 0x00000004ff1c7807 */ /* 0x000fe40001800000 */
[----:B----4-:R-:W-:-:S02]  /*04b0*/  LOP3.LUT R22, R22, 0x1, RZ, 0xc0, !PT ;  /* 0x0000000116167812 */ /* 0x010fc400078ec0ff */
[----:B------:R-:W-:Y:S02]  /*04c0*/  SEL R27, R26, RZ, !P0 ;  /* 0x000000ff1a1b7207 */ /* 0x000fe40004000000 */
[----:B------:R-:W-:Y:S02]  /*04d0*/  SEL R26, R28, RZ, !P2 ;  /* 0x000000ff1c1a7207 */ /* 0x000fe40005000000 */
[----:B-----5:R-:W-:Y:S02]  /*04e0*/  SHF.R.U32.HI R24, RZ, 0x1, R24 ;  /* 0x00000001ff187819 */ /* 0x020fe40000011618 */
[----:B------:R-:W-:Y:S02]  /*04f0*/  ISETP.NE.U32.AND P0, PT, R22, 0x1, PT ;  /* 0x000000011600780c */ /* 0x000fe40003f05070 */
[----:B------:R-:W2:Y:S01]  /*0500*/  LDS.U8 R22, [R0+UR5+0xc0] ;  /* 0x0000c00500167984 */ /* 0x000ea20008000000 */
[----:B------:R-:W-:Y:S02]  /*0510*/  LOP3.LUT R26, R26, R27, R20, 0xfe, !PT ;  /* 0x0000001b1a1a7212 */ /* 0x000fe400078efe14 */
[----:B------:R-:W-:Y:S01]  /*0520*/  LOP3.LUT R23, R23, 0x1, RZ, 0xc0, !PT ;  /* 0x0000000117177812 */ /* 0x000fe200078ec0ff */
[----:B------:R-:W3:Y:S01]  /*0530*/  LDS.U8 R20, [R0+UR5+0xe0] ;  /* 0x0000e00500147984 */ /* 0x000ee20008000000 */
[----:B------:R-:W-:-:S02]  /*0540*/  LOP3.LUT R24, R24, 0x1, RZ, 0xc0, !PT ;  /* 0x0000000118187812 */ /* 0x000fc400078ec0ff */
[----:B------:R-:W-:Y:S02]  /*0550*/  ISETP.NE.U32.AND P2, PT, R23, 0x1, PT ;  /* 0x000000011700780c */ /* 0x000fe40003f45070 */
[----:B------:R-:W-:Y:S01]  /*0560*/  ISETP.NE.U32.AND P3, PT, R24, 0x1, PT ;  /* 0x000000011800780c */ /* 0x000fe20003f65070 */
[----:B------:R-:W4:Y:S01]  /*0570*/  LDS.U8 R23, [R17+0x6] ;  /* 0x0000060011177984 */ /* 0x000f220000000000 */
[----:B------:R-:W-:-:S03]  /*0580*/  SHF.R.U32.HI R25, RZ, 0x1, R25 ;  /* 0x00000001ff197819 */ /* 0x000fc60000011619 */
[----:B------:R-:W5:Y:S01]  /*0590*/  LDS.U8 R24, [R17+0x7] ;  /* 0x0000070011187984 */ /* 0x000f620000000000 */
[----:B------:R-:W-:Y:S02]  /*05a0*/  LOP3.LUT R25, R25, 0x1, RZ, 0xc0, !PT ;  /* 0x0000000119197812 */ /* 0x000fe400078ec0ff */
[----:B------:R-:W-:Y:S02]  /*05b0*/  SHF.R.U32.HI R10, RZ, 0x1, R10 ;  /* 0x00000001ff0a7819 */ /* 0x000fe4000001160a */
[----:B------:R-:W-:Y:S02]  /*05c0*/  SHF.R.U32.HI R11, RZ, 0x1, R11 ;  /* 0x00000001ff0b7819 */ /* 0x000fe4000001160b */
[----:B------:R-:W-:Y:S02]  /*05d0*/  ISETP.NE.U32.AND P1, PT, R25, 0x1, PT ;  /* 0x000000011900780c */ /* 0x000fe40003f25070 */
[----:B------:R-:W-:Y:S02]  /*05e0*/  LOP3.LUT R10, R10, 0x1, RZ, 0xc0, !PT ;  /* 0x000000010a0a7812 */ /* 0x000fe400078ec0ff */
[----:B------:R-:W-:-:S02]  /*05f0*/  LOP3.LUT R11, R11, 0x1, RZ, 0xc0, !PT ;  /* 0x000000010b0b7812 */ /* 0x000fc400078ec0ff */
[----:B------:R-:W-:Y:S02]  /*0600*/  SEL R25, RZ, 0x4, P1 ;  /* 0x00000004ff197807 */ /* 0x000fe40000800000 */
[----:B------:R-:W-:Y:S02]  /*0610*/  SEL R27, RZ, 0x4, P3 ;  /* 0x00000004ff1b7807 */ /* 0x000fe40001800000 */
[----:B0-----:R-:W-:Y:S02]  /*0620*/  LOP3.LUT R8, R8, 0x1, RZ, 0xc0, !PT ;  /* 0x0000000108087812 */ /* 0x001fe400078ec0ff */
[----:B------:R-:W-:Y:S02]  /*0630*/  ISETP.NE.U32.AND P1, PT, R10, 0x1, PT ;  /* 0x000000010a00780c */ /* 0x000fe40003f25070 */
[----:B------:R-:W-:Y:S01]  /*0640*/  ISETP.NE.U32.AND P3, PT, R11, 0x1, PT ;  /* 0x000000010b00780c */ /* 0x000fe20003f65070 */
[----:B------:R-:W0:Y:S01]  /*0650*/  LDS.U8 R10, [R0+UR5+0x120] ;  /* 0x00012005000a7984 */ /* 0x000e220008000000 */
[----:B------:R-:W-:-:S02]  /*0660*/  SEL R25, R25, RZ, !P0 ;  /* 0x000000ff19197207 */ /* 0x000fc40004000000 */
[----:B-1----:R-:W-:Y:S01]  /*0670*/  LOP3.LUT R9, R9, 0x1, RZ, 0xc0, !PT ;  /* 0x0000000109097812 */ /* 0x002fe200078ec0ff */
[----:B------:R-:W1:Y:S01]  /*0680*/  LDS.U8 R11, [R0+UR5+0x100] ;  /* 0x00010005000b7984 */ /* 0x000e620008000000 */
[----:B------:R-:W-:Y:S02]  /*0690*/  ISETP.NE.U32.AND P0, PT, R8, 0x1, PT ;  /* 0x000000010800780c */ /* 0x000fe40003f05070 */
[----:B------:R-:W-:Y:S02]  /*06a0*/  SEL R27, R27, RZ, !P2 ;  /* 0x000000ff1b1b7207 */ /* 0x000fe40005000000 */
[----:B------:R-:W-:Y:S02]  /*06b0*/  SEL R8, RZ, 0x4, P1 ;  /* 0x00000004ff087807 */ /* 0x000fe40000800000 */
[----:B------:R-:W-:Y:S02]  /*06c0*/  ISETP.NE.U32.AND P2, PT, R9, 0x1, PT ;  /* 0x000000010900780c */ /* 0x000fe40003f45070 */
[----:B------:R-:W-:Y:S01]  /*06d0*/  LOP3.LUT R26, R27, R25, R26, 0xfe, !PT ;  /* 0x000000191b1a7212 */ /* 0x000fe200078efe1a */
[----:B------:R-:W1:Y:S01]  /*06e0*/  LDS.U8 R9, [R17+0x8] ;  /* 0x0000080011097984 */ /* 0x000e620000000000 */
[----:B------:R-:W-:-:S03]  /*06f0*/  SEL R25, R8, RZ, !P0 ;  /* 0x000000ff08197207 */ /* 0x000fc60004000000 */
[----:B------:R-:W1:Y:S01]  /*0700*/  LDS.U8 R8, [R17+0x9] ;  /* 0x0000090011087984 */ /* 0x000e620000000000 */
[----:B--2---:R-:W-:Y:S02]  /*0710*/  SHF.R.U32.HI R22, RZ, 0x1, R22 ;  /* 0x00000001ff167819 */ /* 0x004fe40000011616 */
[----:B---3--:R-:W-:Y:S02]  /*0720*/  SHF.R.U32.HI R20, RZ, 0x1, R20 ;  /* 0x00000001ff147819 */ /* 0x008fe40000011614 */
[----:B------:R-:W-:Y:S02]  /*0730*/  LOP3.LUT R22, R22, 0x1, RZ, 0xc0, !PT ;  /* 0x0000000116167812 */ /* 0x000fe400078ec0ff */
[----:B------:R-:W-:Y:S02]  /*0740*/  LOP3.LUT R20, R20, 0x1, RZ, 0xc0, !PT ;  /* 0x0000000114147812 */ /* 0x000fe400078ec0ff */
[----:B------:R-:W-:Y:S02]  /*0750*/  SEL R27, RZ, 0x4, P3 ;  /* 0x00000004ff1b7807 */ /* 0x000fe40001800000 */
[----:B----4-:R-:W-:-:S02]  /*0760*/  LOP3.LUT R23, R23, 0x1, RZ, 0xc0, !PT ;  /* 0x0000000117177812 */ /* 0x010fc400078ec0ff */
[----:B------:R-:W-:Y:S02]  /*0770*/  ISETP.NE.U32.AND P1, PT, R22, 0x1, PT ;  /* 0x000000011600780c */ /* 0x000fe40003f25070 */
[----:B-----5:R-:W-:Y:S01]  /*0780*/  LOP3.LUT R24, R24, 0x1, RZ, 0xc0, !PT ;  /* 0x0000000118187812 */ /* 0x020fe200078ec0ff */
[----:B------:R-:W-:Y:S01]  /*0790*/  LDS.U8 R22, [R17+0xa] ;  /* 0x00000a0011167984 */ /* 0x000fe20000000000 */
[----:B------:R-:W-:Y:S02]  /*07a0*/  ISETP.NE.U32.AND P3, PT, R20, 0x1, PT ;  /* 0x000000011400780c */ /* 0x000fe40003f65070 */
[----:B------:R-:W-:Y:S02]  /*07b0*/  SEL R27, R27, RZ, !P2 ;  /* 0x000000ff1b1b7207 */ /* 0x000fe40005000000 */
[----:B------:R-:W-:Y:S02]  /*07c0*/  SEL R20, RZ, 0x4, P1 ;  /* 0x00000004ff147807 */ /* 0x000fe40000800000 */
[----:B------:R-:W-:-:S02]  /*07d0*/  ISETP.NE.U32.AND P0, PT, R23, 0x1, PT ;  /* 0x000000011700780c */ /* 0x000fc40003f05070 */
[----:B------:R-:W-:Y:S01]  /*07e0*/  ISETP.NE.U32.AND P2, PT, R24, 0x1, PT ;  /* 0x000000011800780c */ /* 0x000fe20003f45070 */
[----:B------:R-:W2:Y:S01]  /*07f0*/  LDS.U8 R23, [R0+UR5+0x140] ;  /* 0x0001400500177984 */ /* 0x000ea20008000000 */
[----:B------:R-:W-:Y:S02]  /*0800*/  SEL R24, RZ, 0x4, P3 ;  /* 0x00000004ff187807 */ /* 0x000fe40001800000 */
[----:B------:R-:W-:Y:S02]  /*0810*/  LOP3.LUT R26, R27, R25, R26, 0xfe, !PT ;  /* 0x000000191b1a7212 */ /* 0x000fe400078efe1a */
[----:B------:R-:W-:Y:S02]  /*0820*/  SEL R25, R20, RZ, !P0 ;  /* 0x000000ff14197207 */ /* 0x000fe40004000000 */
[----:B------:R-:W-:Y:S01]  /*0830*/  SEL R24, R24, RZ, !P2 ;  /* 0x000000ff18187207 */ /* 0x000fe20005000000 */
[----:B------:R-:W3:Y:S01]  /*0840*/  LDS.U8 R20, [R0+UR5+0x160] ;  /* 0x0001600500147984 */ /* 0x000ee20008000000 */
[----:B0-----:R-:W-:-:S02]  /*0850*/  SHF.R.U32.HI R10, RZ, 0x1, R10 ;  /* 0x00000001ff0a7819 */ /* 0x001fc4000001160a */
[----:B------:R-:W-:Y:S02]  /*0860*/  LOP3.LUT R26, R24, R25, R26, 0xfe, !PT ;  /* 0x00000019181a7212 */ /* 0x000fe400078efe1a */
[----:B------:R-:W0:Y:S01]  /*0870*/  LDS.U8 R24, [R17+0xb] ;  /* 0x00000b0011187984 */ /* 0x000e220000000000 */
[----:B-1----:R-:W-:Y:S02]  /*0880*/  SHF.R.U32.HI R11, RZ, 0x1, R11 ;  /* 0x00000001ff0b7819 */ /* 0x002fe4000001160b */
[----:B------:R-:W-:Y:S02]  /*0890*/  LOP3.LUT R10, R10, 0x1, RZ, 0xc0, !PT ;  /* 0x000000010a0a7812 */ /* 0x000fe400078ec0ff */
[----:B------:R-:W-:Y:S02]  /*08a0*/  LOP3.LUT R11, R11, 0x1, RZ, 0xc0, !PT ;  /* 0x000000010b0b7812 */ /* 0x000fe400078ec0ff */
[----:B------:R-:W-:Y:S02]  /*08b0*/  LOP3.LUT R9, R9, 0x1, RZ, 0xc0, !PT ;  /* 0x0000000109097812 */ /* 0x000fe400078ec0ff */
[----:B------:R-:W-:-:S02]  /*08c0*/  ISETP.NE.U32.AND P1, PT, R11, 0x1, PT ;  /* 0x000000010b00780c */ /* 0x000fc40003f25070 */
[----:B------:R-:W-:Y:S02]  /*08d0*/  ISETP.NE.U32.AND P2, PT, R10, 0x1, PT ;  /* 0x000000010a00780c */ /* 0x000fe40003f45070 */
[----:B------:R-:W1:Y:S01]  /*08e0*/  LDS.U8 R10, [R0+UR5+0x180] ;  /* 0x00018005000a7984 */ /* 0x000e620008000000 */
[----:B------:R-:W-:-:S03]  /*08f0*/  LOP3.LUT R25, R8, 0x1, RZ, 0xc0, !PT ;  /* 0x0000000108197812 */ /* 0x000fc600078ec0ff */
[----:B------:R-:W4:Y:S01]  /*0900*/  LDS.U8 R8, [R0+UR5+0x1a0] ;  /* 0x0001a00500087984 */ /* 0x000f220008000000 */
[----:B------:R-:W-:Y:S02]  /*0910*/  ISETP.NE.U32.AND P0, PT, R9, 0x1, PT ;  /* 0x000000010900780c */ /* 0x000fe40003f05070 */
[----:B------:R-:W-:Y:S01]  /*0920*/  SEL R11, RZ, 0x4, P1 ;  /* 0x00000004ff0b7807 */ /* 0x000fe20000800000 */
[----:B------:R-:W5:Y:S01]  /*0930*/  LDS.U8 R9, [R17+0xc] ;  /* 0x00000c0011097984 */ /* 0x000f620000000000 */
[----:B------:R-:W-:Y:S02]  /*0940*/  ISETP.NE.U32.AND P1, PT, R25, 0x1, PT ;  /* 0x000000011900780c */ /* 0x000fe40003f25070 */
[----:B------:R-:W-:Y:S02]  /*0950*/  SEL R25, R11, RZ, !P0 ;  /* 0x000000ff0b197207 */ /* 0x000fe40004000000 */
[----:B------:R-:W5:Y:S01]  /*0960*/  LDS.U8 R11, [R17+0xd] ;  /* 0x00000d00110b7984 */ /* 0x000f620000000000 */
[----:B--2---:R-:W-:-:S02]  /*0970*/  SHF.R.U32.HI R23, RZ, 0x1, R23 ;  /* 0x00000001ff177819 */ /* 0x004fc40000011617 */
[----:B------:R-:W-:Y:S02]  /*0980*/  SEL R27, RZ, 0x4, P2 ;  /* 0x00000004ff1b7807 */ /* 0x000fe40001000000 */
[----:B------:R-:W-:Y:S02]  /*0990*/  LOP3.LUT R23, R23, 0x1, RZ, 0xc0, !PT ;  /* 0x0000000117177812 */ /* 0x000fe400078ec0ff */
[----:B------:R-:W-:Y:S02]  /*09a0*/  LOP3.LUT R22, R22, 0x1, RZ, 0xc0, !PT ;  /* 0x0000000116167812 */ /* 0x000fe400078ec0ff */
[----:B---3--:R-:W-:Y:S02]  /*09b0*/  SHF.R.U32.HI R20, RZ, 0x1, R20 ;  /* 0x00000001ff147819 */ /* 0x008fe40000011614 */
[----:B------:R-:W-:Y:S02]  /*09c0*/  SEL R27, R27, RZ, !P1 ;  /* 0x000000ff1b1b7207 */ /* 0x000fe40004800000 */
[----:B------:R-:W-:-:S02]  /*09d0*/  ISETP.NE.U32.AND P1, PT, R23, 0x1, PT ;  /* 0x000000011700780c */ /* 0x000fc40003f25070 */
[----:B------:R-:W-:Y:S02]  /*09e0*/  ISETP.NE.U32.AND P0, PT, R22, 0x1, PT ;  /* 0x000000011600780c */ /* 0x000fe40003f05070 */
[----:B------:R-:W-:Y:S02]  /*09f0*/  LOP3.LUT R23, R20, 0x1, RZ, 0xc0, !PT ;  /* 0x0000000114177812 */ /* 0x000fe400078ec0ff */
[----:B0-----:R-:W-:Y:S01]  /*0a00*/  LOP3.LUT R22, R24, 0x1, RZ, 0xc0, !PT ;  /* 0x0000000118167812 */ /* 0x001fe200078ec0ff */
[----:B------:R-:W0:Y:S04]  /*0a10*/  LDS.U8 R20, [R0+UR5+0x1c0] ;  /* 0x0001c00500147984 */ /* 0x000e280008000000 */
[----:B------:R-:W2:Y:S01]  /*0a20*/  LDS.U8 R24, [R0+UR5+0x1e0] ;  /* 0x0001e00500187984 */ /* 0x000ea20008000000 */
[----:B------:R-:W-:-:S02]  /*0a30*/  ISETP.NE.U32.AND P2, PT, R22, 0x1, PT ;  /* 0x000000011600780c */ /* 0x000fc40003f45070 */
[----:B------:R-:W-:Y:S01]  /*0a40*/  ISETP.NE.U32.AND P3, PT, R23, 0x1, PT ;  /* 0x000000011700780c */ /* 0x000fe20003f65070 */
[----:B------:R-:W3:Y:S01]  /*0a50*/  LDS.U8 R22, [R17+0xe] ;  /* 0x00000e0011167984 */ /* 0x000ee20000000000 */
[----:B-1----:R-:W-:-:S03]  /*0a60*/  SHF.R.U32.HI R10, RZ, 0x1, R10 ;  /* 0x00000001ff0a7819 */ /* 0x002fc6000001160a */
[----:B------:R-:W1:Y:S01]  /*0a70*/  LDS.U8 R23, [R17+0xf] ;  /* 0x00000f0011177984 */ /* 0x000e620000000000 */
[----:B----4-:R-:W-:Y:S02]  /*0a80*/  SHF.R.U32.HI R8, RZ, 0x1, R8 ;  /* 0x00000001ff087819 */ /* 0x010fe40000011608 */
[----:B------:R-:W-:Y:S02]  /*0a90*/  LOP3.LUT R26, R27, R25, R26, 0xfe, !PT ;  /* 0x000000191b1a7212 */ /* 0x000fe400078efe1a */
[----:B------:R-:W-:Y:S02]  /*0aa0*/  SEL R25, RZ, 0x4, P1 ;  /* 0x00000004ff197807 */ /* 0x000fe40000800000 */
[----:B------:R-:W-:Y:S02]  /*0ab0*/  SEL R27, RZ, 0x4, P3 ;  /* 0x00000004ff1b7807 */ /* 0x000fe40001800000 */
[----:B-----5:R-:W-:Y:S02]  /*0ac0*/  LOP3.LUT R9, R9, 0x1, RZ, 0xc0, !PT ;  /* 0x0000000109097812 */ /* 0x020fe400078ec0ff */
[----:B------:R-:W-:-:S02]  /*0ad0*/  LOP3.LUT R10, R10, 0x1, RZ, 0xc0, !PT ;  /* 0x000000010a0a7812 */ /* 0x000fc400078ec0ff */
[----:B------:R-:W-:Y:S02]  /*0ae0*/  LOP3.LUT R8, R8, 0x1, RZ, 0xc0, !PT ;  /* 0x0000000108087812 */ /* 0x000fe400078ec0ff */
[----:B------:R-:W-:Y:S02]  /*0af0*/  SEL R25, R25, RZ, !P0 ;  /* 0x000000ff19197207 */ /* 0x000fe40004000000 */
[----:B------:R-:W-:Y:S02]  /*0b00*/  SEL R27, R27, RZ, !P2 ;  /* 0x000000ff1b1b7207 */ /* 0x000fe40005000000 */
[----:B------:R-:W-:Y:S02]  /*0b10*/  ISETP.NE.U32.AND P1, PT, R10, 0x1, PT ;  /* 0x000000010a00780c */ /* 0x000fe40003f25070 */
[----:B------:R-:W-:Y:S02]  /*0b20*/  ISETP.NE.U32.AND P0, PT, R9, 0x1, PT ;  /* 0x000000010900780c */ /* 0x000fe40003f05070 */
[----:B------:R-:W-:Y:S01]  /*0b30*/  LOP3.LUT R11, R11, 0x1, RZ, 0xc0, !PT ;  /* 0x000000010b0b7812 */ /* 0x000fe200078ec0ff */
[----:B------:R-:W4:Y:S01]  /*0b40*/  LDS.U8 R9, [R0+UR5+0x200] ;  /* 0x0002000500097984 */ /* 0x000f220008000000 */
[----:B------:R-:W-:-:S02]  /*0b50*/  ISETP.NE.U32.AND P3, PT, R8, 0x1, PT ;  /* 0x000000010800780c */ /* 0x000fc40003f65070 */
[----:B------:R-:W-:Y:S01]  /*0b60*/  LOP3.LUT R26, R27, R25, R26, 0xfe, !PT ;  /* 0x000000191b1a7212 */ /* 0x000fe200078efe1a */
[----:B------:R-:W5:Y:S01]  /*0b70*/  LDS.U8 R8, [R0+UR5+0x220] ;  /* 0x0002200500087984 */ /* 0x000f620008000000 */
[----:B------:R-:W-:Y:S02]  /*0b80*/  SEL R10, RZ, 0x4, P1 ;  /* 0x00000004ff0a7807 */ /* 0x000fe40000800000 */
[----:B------:R-:W-:Y:S02]  /*0b90*/  ISETP.NE.U32.AND P2, PT, R11, 0x1, PT ;  /* 0x000000010b00780c */ /* 0x000fe40003f45070 */
[----:B------:R-:W-:Y:S02]  /*0ba0*/  SEL R25, RZ, 0x4, P3 ;  /* 0x00000004ff197807 */ /* 0x000fe40001800000 */
[----:B------:R-:W-:Y:S02]  /*0bb0*/  SEL R11, R10, RZ, !P0 ;  /* 0x000000ff0a0b7207 */ /* 0x000fe40004000000 */
[----:B------:R-:W-:Y:S01]  /*0bc0*/  SEL R25, R25, RZ, !P2 ;  /* 0x000000ff19197207 */ /* 0x000fe20005000000 */
[----:B------:R-:W5:Y:S03]  /*0bd0*/  LDS.U8 R10, [R17+0x10] ;  /* 0x00001000110a7984 */ /* 0x000f660000000000 */
[----:B------:R-:W-:-:S02]  /*0be0*/  LOP3.LUT R26, R25, R11, R26, 0xfe, !PT ;  /* 0x0000000b191a7212 */ /* 0x000fc400078efe1a */
[----:B------:R-:W5:Y:S01]  /*0bf0*/  LDS.U8 R11, [R17+0x11] ;  /* 0x00001100110b7984 */ /* 0x000f620000000000 */
[----:B0-----:R-:W-:Y:S02]  /*0c00*/  SHF.R.U32.HI R20, RZ, 0x1, R20 ;  /* 0x00000001ff147819 */ /* 0x001fe40000011614 */
[----:B--2---:R-:W-:Y:S02]  /*0c10*/  SHF.R.U32.HI R24, RZ, 0x1, R24 ;  /* 0x00000001ff187819 */ /* 0x004fe40000011618 */
[----:B------:R-:W-:Y:S02]  /*0c20*/  LOP3.LUT R20, R20, 0x1, RZ, 0xc0, !PT ;  /* 0x0000000114147812 */ /* 0x000fe400078ec0ff */
[----:B------:R-:W-:Y:S02]  /*0c30*/  LOP3.LUT R24, R24, 0x1, RZ, 0xc0, !PT ;  /* 0x0000000118187812 */ /* 0x000fe400078ec0ff */
[----:B---3--:R-:W-:Y:S02]  /*0c40*/  LOP3.LUT R22, R22, 0x1, RZ, 0xc0, !PT ;  /* 0x0000000116167812 */ /* 0x008fe400078ec0ff */
[----:B-1----:R-:W-:-:S02]  /*0c50*/  LOP3.LUT R23, R23, 0x1, RZ, 0xc0, !PT ;  /* 0x0000000117177812 */ /* 0x002fc400078ec0ff */
[----:B------:R-:W-:Y:S02]  /*0c60*/  ISETP.NE.U32.AND P1, PT, R20, 0x1, PT ;  /* 0x000000011400780c */ /* 0x000fe40003f25070 */
[----:B------:R-:W-:Y:S01]  /*0c70*/  ISETP.NE.U32.AND P3, PT, R24, 0x1, PT ;  /* 0x000000011800780c */ /* 0x000fe20003f65070 */
[----:B------:R-:W0:Y:S01]  /*0c80*/  LDS.U8 R20, [R0+UR5+0x240] ;  /* 0x0002400500147984 */ /* 0x000e220008000000 */
[----:B------:R-:W-:Y:S02]  /*0c90*/  ISETP.NE.U32.AND P0, PT, R22, 0x1, PT ;  /* 0x000000011600780c */ /* 0x000fe40003f05070 */
[----:B------:R-:W-:Y:S02]  /*0ca0*/  SEL R22, RZ, 0x4, P1 ;  /* 0x00000004ff167807 */ /* 0x000fe40000800000 */
[----:B------:R-:W-:Y:S02]  /*0cb0*/  ISETP.NE.U32.AND P2, PT, R23, 0x1, PT ;  /* 0x000000011700780c */ /* 0x000fe40003f45070 */
[----:B------:R-:W-:Y:S01]  /*0cc0*/  SEL R24, RZ, 0x4, P3 ;  /* 0x00000004ff187807 */ /* 0x000fe20001800000 */
[----:B------:R-:W1:Y:S01]  /*0cd0*/  LDS.U8 R23, [R0+UR5+0x260] ;  /* 0x0002600500177984 */ /* 0x000e620008000000 */
[----:B------:R-:W-:-:S02]  /*0ce0*/  SEL R25, R22, RZ, !P0 ;  /* 0x000000ff16197207 */ /* 0x000fc40004000000 */
[----:B------:R-:W-:Y:S01]  /*0cf0*/  SEL R24, R24, RZ, !P2 ;  /* 0x000000ff18187207 */ /* 0x000fe20005000000 */
[----:B------:R-:W2:Y:S01]  /*0d00*/  LDS.U8 R22, [R17+0x12] ;  /* 0x0000120011167984 */ /* 0x000ea20000000000 */
[----:B----4-:R-:W-:Y:S02]  /*0d10*/  SHF.R.U32.HI R9, RZ, 0x1, R9 ;  /* 0x00000001ff097819 */ /* 0x010fe40000011609 */
[----:B------:R-:W-:Y:S02]  /*0d20*/  LOP3.LUT R26, R24, R25, R26, 0xfe, !PT ;  /* 0x00000019181a7212 */ /* 0x000fe400078efe1a */
[----:B------:R-:W3:Y:S01]  /*0d30*/  LDS.U8 R25, [R17+0x13] ;  /* 0x0000130011197984 */ /* 0x000ee20000000000 */
[----:B------:R-:W-:Y:S02]  /*0d40*/  LOP3.LUT R9, R9, 0x1, RZ, 0xc0, !PT ;  /* 0x0000000109097812 */ /* 0x000fe400078ec0ff */
[----:B-----5:R-:W-:Y:S01]  /*0d50*/  SHF.R.U32.HI R8, RZ, 0x1, R8 ;  /* 0x00000001ff087819 */ /* 0x020fe20000011608 */
[----:B------:R-:W4:Y:S01]  /*0d60*/  LDS.U8 R24, [R0+UR5+0x280] ;  /* 0x0002800500187984 */ /* 0x000f220008000000 */
[----:B------:R-:W-:-:S02]  /*0d70*/  ISETP.NE.U32.AND P1, PT, R9, 0x1, PT ;  /* 0x000000010900780c */ /* 0x000fc40003f25070 */
[----:B------:R-:W-:Y:S02]  /*0d80*/  LOP3.LUT R9, R8, 0x1, RZ, 0xc0, !PT ;  /* 0x0000000108097812 */ /* 0x000fe400078ec0ff */
[----:B------:R-:W-:Y:S02]  /*0d90*/  LOP3.LUT R8, R10, 0x1, RZ, 0xc0, !PT ;  /* 0x000000010a087812 */ /* 0x000fe400078ec0ff */
[----:B------:R-:W-:Y:S01]  /*0da0*/  LOP3.LUT R11, R11, 0x1, RZ, 0xc0, !PT ;  /* 0x000000010b0b7812 */ /* 0x000fe200078ec0ff */
[----:B------:R-:W5:Y:S01]  /*0db0*/  LDS.U8 R10, [R0+UR5+0x2a0] ;  /* 0x0002a005000a7984 */ /* 0x000f620008000000 */
[----:B------:R-:W-:Y:S02]  /*0dc0*/  ISETP.NE.U32.AND P3, PT, R9, 0x1, PT ;  /* 0x000000010900780c */ /* 0x000fe40003f65070 */
[----:B------:R-:W-:Y:S02]  /*0dd0*/  ISETP.NE.U32.AND P0, PT, R8, 0x1, PT ;  /* 0x000000010800780c */ /* 0x000fe40003f05070 */
[----:B------:R-:W-:-:S02]  /*0de0*/  ISETP.NE.U32.AND P2, PT, R11, 0x1, PT ;  /* 0x000000010b00780c */ /* 0x000fc40003f45070 */
[----:B------:R-:W-:Y:S02]  /*0df0*/  SEL R8, RZ, 0x4, P1 ;  /* 0x00000004ff087807 */ /* 0x000fe40000800000 */
[----:B------:R-:W-:Y:S02]  /*0e00*/  SEL R11, RZ, 0x4, P3 ;  /* 0x00000004ff0b7807 */ /* 0x000fe40001800000 */
[----:B------:R-:W-:Y:S02]  /*0e10*/  SEL R9, R8, RZ, !P0 ;  /* 0x000000ff08097207 */ /* 0x000fe40004000000 */
[----:B------:R-:W-:Y:S01]  /*0e20*/  SEL R11, R11, RZ, !P2 ;  /* 0x000000ff0b0b7207 */ /* 0x000fe20005000000 */
[----:B------:R-:W5:Y:S03]  /*0e30*/  LDS.U8 R8, [R17+0x14] ;  /* 0x0000140011087984 */ /* 0x000f660000000000 */
[----:B------:R-:W-:-:S02]  /*0e40*/  LOP3.LUT R26, R11, R9, R26, 0xfe, !PT ;  /* 0x000000090b1a7212 */ /* 0x000fc400078efe1a */
[----:B------:R-:W5:Y:S01]  /*0e50*/  LDS.U8 R9, [R17+0x15] ;  /* 0x0000150011097984 */ /* 0x000f620000000000 */
[----:B0-----:R-:W-:Y:S02]  /*0e60*/  SHF.R.U32.HI R20, RZ, 0x1, R20 ;  /* 0x00000001ff147819 */ /* 0x001fe40000011614 */
[----:B-1----:R-:W-:Y:S01]  /*0e70*/  SHF.R.U32.HI R23, RZ, 0x1, R23 ;  /* 0x00000001ff177819 */ /* 0x002fe20000011617 */
[----:B------:R-:W-:Y:S01]  /*0e80*/  LDS.U8 R11, [R0+UR5+0x2c0] ;  /* 0x0002c005000b7984 */ /* 0x000fe20008000000 */
[----:B------:R-:W-:Y:S02]  /*0e90*/  LOP3.LUT R20, R20, 0x1, RZ, 0xc0, !PT ;  /* 0x0000000114147812 */ /* 0x000fe400078ec0ff */
[----:B------:R-:W-:Y:S02]  /*0ea0*/  LOP3.LUT R23, R23, 0x1, RZ, 0xc0, !PT ;  /* 0x0000000117177812 */ /* 0x000fe400078ec0ff */
[----:B--2---:R-:W-:Y:S02]  /*0eb0*/  LOP3.LUT R22, R22, 0x1, RZ, 0xc0, !PT ;  /* 0x0000000116167812 */ /* 0x004fe400078ec0ff */
[----:B------:R-:W-:-:S02]  /*0ec0*/  ISETP.NE.U32.AND P1, PT, R20, 0x1, PT ;  /* 0x000000011400780c */ /* 0x000fc40003f25070 */
[----:B---3--:R-:W-:Y:S01]  /*0ed0*/  LOP3.LUT R25, R25, 0x1, RZ, 0xc0, !PT ;  /* 0x0000000119197812 */ /* 0x008fe200078ec0ff */
[----:B------:R-:W0:Y:S01]  /*0ee0*/  LDS.U8 R20, [R17+0x16] ;  /* 0x0000160011147984 */ /* 0x000e220000000000 */
[----:B------:R-:W-:Y:S02]  /*0ef0*/  ISETP.NE.U32.AND P3, PT, R23, 0x1, PT ;  /* 0x000000011700780c */ /* 0x000fe40003f65070 */
[----:B------:R-:W-:Y:S02]  /*0f00*/  ISETP.NE.U32.AND P0, PT, R22, 0x1, PT ;  /* 0x000000011600780c */ /* 0x000fe40003f05070 */
[----:B------:R-:W-:Y:S02]  /*0f10*/  ISETP.NE.U32.AND P2, PT, R25, 0x1, PT ;  /* 0x000000011900780c */ /* 0x000fe40003f45070 */
[----:B------:R-:W-:Y:S01]  /*0f20*/  SEL R22, RZ, 0x4, P1 ;  /* 0x00000004ff167807 */ /* 0x000fe20000800000 */
[----:B------:R-:W-:Y:S01]  /*0f30*/  LDS.U8 R25, [R17+0x18] ;  /* 0x0000180011197984 */ /* 0x000fe20000000000 */
[----:B------:R-:W-:-:S02]  /*0f40*/  SEL R23, RZ, 0x4, P3 ;  /* 0x00000004ff177807 */ /* 0x000fc40001800000 */
[----:B------:R-:W-:Y:S02]  /*0f50*/  SEL R27, R22, RZ, !P0 ;  /* 0x000000ff161b7207 */ /* 0x000fe40004000000 */
[----:B------:R-:W-:Y:S01]  /*0f60*/  SEL R23, R23, RZ, !P2 ;  /* 0x000000ff17177207 */ /* 0x000fe20005000000 */
[----:B------:R-:W1:Y:S01]  /*0f70*/  LDS.U8 R22, [R0+UR5+0x2e0] ;  /* 0x0002e00500167984 */ /* 0x000e620008000000 */
[----:B----4-:R-:W-:Y:S02]  /*0f80*/  SHF.R.U32.HI R24, RZ, 0x1, R24 ;  /* 0x00000001ff187819 */ /* 0x010fe40000011618 */
[----:B------:R-:W-:Y:S02]  /*0f90*/  LOP3.LUT R27, R23, R27, R26, 0xfe, !PT ;  /* 0x0000001b171b7212 */ /* 0x000fe400078efe1a */
[----:B------:R-:W-:Y:S01]  /*0fa0*/  LOP3.LUT R23, R24, 0x1, RZ, 0xc0, !PT ;  /* 0x0000000118177812 */ /* 0x000fe200078ec0ff */
[----:B------:R-:W-:Y:S01]  /*0fb0*/  LDS.U8 R26, [R0+UR5+0x320] ;  /* 0x00032005001a7984 */ /* 0x000fe20008000000 */
[----:B-----5:R-:W-:-:S02]  /*0fc0*/  SHF.R.U32.HI R10, RZ, 0x1, R10 ;  /* 0x00000001ff0a7819 */ /* 0x020fc4000001160a */
[----:B------:R-:W-:Y:S01]  /*0fd0*/  ISETP.NE.U32.AND P1, PT, R23, 0x1, PT ;  /* 0x000000011700780c */ /* 0x000fe20003f25070 */
[----:B------:R-:W-:Y:S01]  /*0fe0*/  LDS.U8 R24, [R17+0x17] ;  /* 0x0000170011187984 */ /* 0x000fe20000000000 */
[----:B------:R-:W-:-:S03]  /*0ff0*/  LOP3.LUT R10, R10, 0x1, RZ, 0xc0, !PT ;  /* 0x000000010a0a7812 */ /* 0x000fc600078ec0ff */
[----:B------:R-:W2:Y:S01]  /*1000*/  LDS.U8 R23, [R0+UR5+0x300] ;  /* 0x0003000500177984 */ /* 0x000ea20008000000 */
[----:B------:R-:W-:Y:S02]  /*1010*/  LOP3.LUT R8, R8, 0x1, RZ, 0xc0, !PT ;  /* 0x0000000108087812 */ /* 0x000fe400078ec0ff */
[----:B------:R-:W-:Y:S02]  /*1020*/  LOP3.LUT R9, R9, 0x1, RZ, 0xc0, !PT ;  /* 0x0000000109097812 */ /* 0x000fe400078ec0ff */
[----:B------:R-:W-:Y:S02]  /*1030*/  ISETP.NE.U32.AND P3, PT, R10, 0x1, PT ;  /* 0x000000010a00780c */ /* 0x000fe40003f65070 */
[----:B------:R-:W-:Y:S01]  /*1040*/  ISETP.NE.U32.AND P0, PT, R8, 0x1, PT ;  /* 0x000000010800780c */ /* 0x000fe20003f05070 */
[----:B------:R-:W3:Y:S01]  /*1050*/  LDS.U8 R10, [R17+0x19] ;  /* 0x00001900110a7984 */ /* 0x000ee20000000000 */
[----:B------:R-:W-:Y:S02]  /*1060*/  ISETP.NE.U32.AND P2, PT, R9, 0x1, PT ;  /* 0x000000010900780c */ /* 0x000fe40003f45070 */
[----:B------:R-:W-:-:S02]  /*1070*/  SEL R8, RZ, 0x4, P1 ;  /* 0x00000004ff087807 */ /* 0x000fc40000800000 */
[----:B------:R-:W-:Y:S02]  /*1080*/  SEL R9, RZ, 0x4, P3 ;  /* 0x00000004ff097807 */ /* 0x000fe40001800000 */
[----:B------:R-:W-:Y:S02]  /*1090*/  SEL R8, R8, RZ, !P0 ;  /* 0x000000ff08087207 */ /* 0x000fe40004000000 */
[----:B------:R-:W-:-:S04]  /*10a0*/  SEL R9, R9, RZ, !P2 ;  /* 0x000000ff09097207 */ /* 0x000fc80005000000 */
[----:B------:R-:W-:Y:S02]  /*10b0*/  LOP3.LUT R27, R9, R8, R27, 0xfe, !PT ;  /* 0x00000008091b7212 */ /* 0x000fe400078efe1b */
[----:B------:R-:W4:Y:S01]  /*10c0*/  LDS.U8 R8, [R0+UR5+0x360] ;  /* 0x0003600500087984 */ /* 0x000f220008000000 */
[----:B0-----:R-:W-:Y:S02]  /*10d0*/  LOP3.LUT R20, R20, 0x1, RZ, 0xc0, !PT ;  /* 0x0000000114147812 */ /* 0x001fe400078ec0ff */
[----:B------:R-:W-:Y:S01]  /*10e0*/  SHF.R.U32.HI R11, RZ, 0x1, R11 ;  /* 0x00000001ff0b7819 */ /* 0x000fe2000001160b */
[----:B------:R-:W-:Y:S01]  /*10f0*/  LDS.U8 R9, [R17+0x1a] ;  /* 0x00001a0011097984 */ /* 0x000fe20000000000 */
[----:B------:R-:W-:-:S03]  /*1100*/  ISETP.NE.U32.AND P4, PT, R20, 0x1, PT ;  /* 0x000000011400780c */ /* 0x000fc60003f85070 */
[----:B------:R-:W0:Y:S01]  /*1110*/  LDS.U8 R20, [R0+UR5+0x340] ;  /* 0x0003400500147984 */ /* 0x000e220008000000 */
[----:B-1----:R-:W-:Y:S02]  /*1120*/  SHF.R.U32.HI R22, RZ, 0x1, R22 ;  /* 0x00000001ff167819 */ /* 0x002fe40000011616 */
[----:B------:R-:W-:Y:S02]  /*1130*/  LOP3.LUT R11, R11, 0x1, RZ, 0xc0, !PT ;  /* 0x000000010b0b7812 */ /* 0x000fe400078ec0ff */
[----:B------:R-:W-:Y:S02]  /*1140*/  LOP3.LUT R22, R22, 0x1, RZ, 0xc0, !PT ;  /* 0x0000000116167812 */ /* 0x000fe400078ec0ff */
[----:B--2---:R-:W-:Y:S02]  /*1150*/  SHF.R.U32.HI R23, RZ, 0x1, R23 ;  /* 0x00000001ff177819 */ /* 0x004fe40000011617 */
[----:B------:R-:W-:Y:S02]  /*1160*/  SHF.R.U32.HI R26, RZ, 0x1, R26 ;  /* 0x00000001ff1a7819 */ /* 0x000fe4000001161a */
[----:B------:R-:W-:-:S02]  /*1170*/  LOP3.LUT R23, R23, 0x1, RZ, 0xc0, !PT ;  /* 0x0000000117177812 */ /* 0x000fc400078ec0ff */
[----:B------:R-:W-:Y:S02]  /*1180*/  ISETP.NE.U32.AND P5, PT, R11, 0x1, PT ;  /* 0x000000010b00780c */ /* 0x000fe40003fa5070 */
[----:B------:R-:W-:Y:S02]  /*1190*/  LOP3.LUT R24, R24, 0x1, RZ, 0xc0, !PT ;  /* 0x0000000118187812 */ /* 0x000fe400078ec0ff */
[----:B------:R-:W-:Y:S02]  /*11a0*/  ISETP.NE.U32.AND P6, PT, R22, 0x1, PT ;  /* 0x000000011600780c */ /* 0x000fe40003fc5070 */
[----:B------:R-:W-:Y:S02]  /*11b0*/  LOP3.LUT R26, R26, 0x1, RZ, 0xc0, !PT ;  /* 0x000000011a1a7812 */ /* 0x000fe400078ec0ff */
[----:B------:R-:W-:Y:S02]  /*11c0*/  ISETP.NE.U32.AND P2, PT, R23, 0x1, PT ;  /* 0x000000011700780c */ /* 0x000fe40003f45070 */
[----:B------:R-:W-:-:S02]  /*11d0*/  ISETP.NE.U32.AND P3, PT, R24, 0x1, PT ;  /* 0x000000011800780c */ /* 0x000fc40003f65070 */
[----:B------:R-:W-:Y:S02]  /*11e0*/  SEL R11, RZ, 0x4, P5 ;  /* 0x00000004ff0b7807 */ /* 0x000fe40002800000 */
[----:B------:R-:W-:Y:S02]  /*11f0*/  SEL R23, RZ, 0x4, P6 ;  /* 0x00000004ff177807 */ /* 0x000fe40003000000 */
[----:B------:R-:W-:Y:S02]  /*1200*/  LOP3.LUT R25, R25, 0x1, RZ, 0xc0, !PT ;  /* 0x0000000119197812 */ /* 0x000fe400078ec0ff */
[----:B---3--:R-:W-:Y:S02]  /*1210*/  LOP3.LUT R10, R10, 0x1, RZ, 0xc0, !PT ;  /* 0x000000010a0a7812 */ /* 0x008fe400078ec0ff */
[----:B------:R-:W-:Y:S02]  /*1220*/  ISETP.NE.U32.AND P5, PT, R26, 0x1, PT ;  /* 0x000000011a00780c */ /* 0x000fe40003fa5070 */
[----:B------:R-:W-:Y:S01]  /*1230*/  SEL R22, R11, RZ, !P4 ;  /* 0x000000ff0b167207 */ /* 0x000fe20006000000 */
[----:B------:R-:W-:Y:S01]  /*1240*/  LDS.U8 R26, [R17+0x1e] ;  /* 0x00001e00111a7984 */ /* 0x000fe20000000000 */
[----:B------:R-:W-:-:S02]  /*1250*/  SEL R23, R23, RZ, !P3 ;  /* 0x000000ff17177207 */ /* 0x000fc40005800000 */
[----:B------:R-:W-:Y:S02]  /*1260*/  ISETP.NE.U32.AND P1, PT, R25, 0x1, PT ;  /* 0x000000011900780c */ /* 0x000fe40003f25070 */
[----:B------:R-:W-:Y:S02]  /*1270*/  SEL R11, RZ, 0x4, P2 ;  /* 0x00000004ff0b7807 */ /* 0x000fe40001000000 */
[----:B------:R-:W-:Y:S02]  /*1280*/  ISETP.NE.U32.AND P0, PT, R10, 0x1, PT ;  /* 0x000000010a00780c */ /* 0x000fe40003f05070 */
[----:B------:R-:W-:Y:S01]  /*1290*/  SEL R24, RZ, 0x4, P5 ;  /* 0x00000004ff187807 */ /* 0x000fe20002800000 */
[----:B------:R-:W1:Y:S01]  /*12a0*/  LDS.U8 R10, [R17+0x1b] ;  /* 0x00001b00110a7984 */ /* 0x000e620000000000 */
[----:B------:R-:W-:Y:S02]  /*12b0*/  LOP3.LUT R23, R23, R22, R27, 0xfe, !PT ;  /* 0x0000001617177212 */ /* 0x000fe400078efe1b */
[----:B------:R-:W-:Y:S01]  /*12c0*/  SEL R22, R11, RZ, !P1 ;  /* 0x000000ff0b167207 */ /* 0x000fe20004800000 */
[----:B------:R-:W-:Y:S01]  /*12d0*/  LDS.U8 R27, [R0+UR5+0x3c0] ;  /* 0x0003c005001b7984 */ /* 0x000fe20008000000 */
[----:B------:R-:W-:-:S02]  /*12e0*/  SEL R24, R24, RZ, !P0 ;  /* 0x000000ff18187207 */ /* 0x000fc40004000000 */
[----:B----4-:R-:W-:Y:S01]  /*12f0*/  SHF.R.U32.HI R25, RZ, 0x1, R8 ;  /* 0x00000001ff197819 */ /* 0x010fe20000011608 */
[----:B------:R-:W2:Y:S01]  /*1300*/  LDS.U8 R11, [R0+UR5+0x380] ;  /* 0x00038005000b7984 */ /* 0x000ea20008000000 */
[----:B------:R-:W-:Y:S02]  /*1310*/  LOP3.LUT R23, R24, R22, R23, 0xfe, !PT ;  /* 0x0000001618177212 */ /* 0x000fe400078efe17 */
[----:B------:R-:W-:Y:S01]  /*1320*/  LOP3.LUT R25, R25, 0x1, RZ, 0xc0, !PT ;  /* 0x0000000119197812 */ /* 0x000fe200078ec0ff */
[----:B------:R-:W3:Y:S01]  /*1330*/  LDS.U8 R22, [R0+UR5+0x3a0] ;  /* 0x0003a00500167984 */ /* 0x000ee20008000000 */
[----:B0-----:R-:W-:Y:S02]  /*1340*/  SHF.R.U32.HI R24, RZ, 0x1, R20 ;  /* 0x00000001ff187819 */ /* 0x001fe40000011614 */
[----:B------:R-:W-:Y:S01]  /*1350*/  ISETP.NE.U32.AND P3, PT, R25, 0x1, PT ;  /* 0x000000011900780c */ /* 0x000fe20003f65070 */
[----:B------:R-:W-:Y:S01]  /*1360*/  LDS.U8 R8, [R17+0x1d] ;  /* 0x00001d0011087984 */ /* 0x000fe20000000000 */
[----:B------:R-:W-:-:S03]  /*1370*/  LOP3.LUT R24, R24, 0x1, RZ, 0xc0, !PT ;  /* 0x0000000118187812 */ /* 0x000fc600078ec0ff */
[----:B------:R-:W0:Y:S04]  /*1380*/  LDS.U8 R25, [R0+UR5+0x3e0] ;  /* 0x0003e00500197984 */ /* 0x000e280008000000 */
[----:B------:R-:W4:Y:S01]  /*1390*/  LDS.U8 R20, [R17+0x1c] ;  /* 0x00001c0011147984 */ /* 0x000f220000000000 */
[----:B------:R-:W-:-:S03]  /*13a0*/  ISETP.NE.U32.AND P1, PT, R24, 0x1, PT ;  /* 0x000000011800780c */ /* 0x000fc60003f25070 */
[----:B------:R-:W5:Y:S01]  /*13b0*/  LDS.U8 R24, [R17+0x1f] ;  /* 0x00001f0011187984 */ /* 0x000f620000000000 */
[----:B------:R-:W-:Y:S01]  /*13c0*/  LOP3.LUT R9, R9, 0x1, RZ, 0xc0, !PT ;  /* 0x0000000109097812 */ /* 0x000fe200078ec0ff */
[----:B------:R-:W-:Y:S01]  /*13d0*/  UIADD3 UR7, UP0, UPT, UR7, -0x1, URZ ;  /* 0xffffffff07077890 */ /* 0x000fe2000ff1e0ff */
[----:B------:R-:W-:Y:S02]  /*13e0*/  SEL R28, RZ, 0x4, P3 ;  /* 0x00000004ff1c7807 */ /* 0x000fe40001800000 */
[----:B------:R-:W-:Y:S02]  /*13f0*/  ISETP.NE.U32.AND P0, PT, R9, 0x1, PT ;  /* 0x000000010900780c */ /* 0x000fe40003f05070 */
[----:B------:R-:W-:Y:S02]  /*1400*/  SEL R9, RZ, 0x4, P1 ;  /* 0x00000004ff097807 */ /* 0x000fe40000800000 */
[----:B-1----:R-:W-:Y:S02]  /*1410*/  LOP3.LUT R10, R10, 0x1, RZ, 0xc0, !PT ;  /* 0x000000010a0a7812 */ /* 0x002fe400078ec0ff */
[----:B--2---:R-:W-:-:S02]  /*1420*/  SHF.R.U32.HI R11, RZ, 0x1, R11 ;  /* 0x00000001ff0b7819 */ /* 0x004fc4000001160b */
[----:B---3--:R-:W-:Y:S02]  /*1430*/  SHF.R.U32.HI R22, RZ, 0x1, R22 ;  /* 0x00000001ff167819 */ /* 0x008fe40000011616 */
[----:B------:R-:W-:Y:S02]  /*1440*/  LOP3.LUT R11, R11, 0x1, RZ, 0xc0, !PT ;  /* 0x000000010b0b7812 */ /* 0x000fe400078ec0ff */
[----:B------:R-:W-:Y:S02]  /*1450*/  LOP3.LUT R22, R22, 0x1, RZ, 0xc0, !PT ;  /* 0x0000000116167812 */ /* 0x000fe400078ec0ff */
[----:B------:R-:W-:Y:S02]  /*1460*/  SHF.R.U32.HI R27, RZ, 0x1, R27 ;  /* 0x00000001ff1b7819 */ /* 0x000fe4000001161b */
[----:B0-----:R-:W-:Y:S02]  /*1470*/  SHF.R.U32.HI R25, RZ, 0x1, R25 ;  /* 0x00000001ff197819 */ /* 0x001fe40000011619 */
[----:B------:R-:W-:-:S02]  /*1480*/  LOP3.LUT R8, R8, 0x1, RZ, 0xc0, !PT ;  /* 0x0000000108087812 */ /* 0x000fc400078ec0ff */
[----:B------:R-:W-:Y:S02]  /*1490*/  ISETP.NE.U32.AND P2, PT, R10, 0x1, PT ;  /* 0x000000010a00780c */ /* 0x000fe40003f45070 */
[----:B----4-:R-:W-:Y:S02]  /*14a0*/  LOP3.LUT R20, R20, 0x1, RZ, 0xc0, !PT ;  /* 0x0000000114147812 */ /* 0x010fe400078ec0ff */
[----:B------:R-:W-:Y:S02]  /*14b0*/  ISETP.NE.U32.AND P5, PT, R11, 0x1, PT ;  /* 0x000000010b00780c */ /* 0x000fe40003fa5070 */
[----:B------:R-:W-:Y:S02]  /*14c0*/  ISETP.NE.U32.AND P6, PT, R22, 0x1, PT ;  /* 0x000000011600780c */ /* 0x000fe40003fc5070 */
[----:B------:R-:W-:Y:S02]  /*14d0*/  LOP3.LUT R27, R27, 0x1, RZ, 0xc0, !PT ;  /* 0x000000011b1b7812 */ /* 0x000fe400078ec0ff */
[----:B------:R-:W-:-:S02]  /*14e0*/  LOP3.LUT R25, R25, 0x1, RZ, 0xc0, !PT ;  /* 0x0000000119197812 */ /* 0x000fc400078ec0ff */
[----:B------:R-:W-:Y:S01]  /*14f0*/  SEL R10, R9, RZ, !P0 ;  /* 0x000000ff090a7207 */ /* 0x000fe20004000000 */
[----:B------:R-:W-:Y:S01]  /*1500*/  BAR.SYNC.DEFER_BLOCKING 0x0 ;  /* 0x0000000000007b1d */ /* 0x000fe20000010000 */
[----:B------:R-:W-:Y:S01]  /*1510*/  ISETP.NE.U32.AND P3, PT, R8, 0x1, PT ;  /* 0x000000010800780c */ /* 0x000fe20003f65070 */
[----:B------:R-:W-:Y:S01]  /*1520*/  UIADD3.X UR4, UPT, UPT, UR4, -0x1, URZ, UP0, !UPT ;  /* 0xffffffff04047890 */ /* 0x000fe200087fe4ff */
[----:B------:R-:W-:Y:S02]  /*1530*/  SEL R28, R28, RZ, !P2 ;  /* 0x000000ff1c1c7207 */ /* 0x000fe40005000000 */
[----:B------:R-:W-:Y:S02]  /*1540*/  ISETP.NE.U32.AND P4, PT, R20, 0x1, PT ;  /* 0x000000011400780c */ /* 0x000fe40003f85070 */
[----:B------:R-:W-:Y:S02]  /*1550*/  SEL R8, RZ, 0x4, P5 ;  /* 0x00000004ff087807 */ /* 0x000fe40002800000 */
[----:B------:R-:W-:Y:S01]  /*1560*/  SEL R9, RZ, 0x4, P6 ;  /* 0x00000004ff097807 */ /* 0x000fe20003000000 */
[----:B------:R-:W-:Y:S01]  /*1570*/  UISETP.NE.U32.AND UP0, UPT, UR7, URZ, UPT ;  /* 0x000000ff0700728c */ /* 0x000fe2000bf05070 */
[----:B------:R-:W-:-:S02]  /*1580*/  LOP3.LUT R26, R26, 0x1, RZ, 0xc0, !PT ;  /* 0x000000011a1a7812 */ /* 0x000fc400078ec0ff */
[----:B-----5:R-:W-:Y:S02]  /*1590*/  LOP3.LUT R24, R24, 0x1, RZ, 0xc0, !PT ;  /* 0x0000000118187812 */ /* 0x020fe400078ec0ff */
[----:B------:R-:W-:Y:S02]  /*15a0*/  ISETP.NE.U32.AND P2, PT, R27, 0x1, PT ;  /* 0x000000011b00780c */ /* 0x000fe40003f45070 */
[----:B------:R-:W-:Y:S02]  /*15b0*/  ISETP.NE.U32.AND P5, PT, R25, 0x1, PT ;  /* 0x000000011900780c */ /* 0x000fe40003fa5070 */
[----:B------:R-:W-:Y:S02]  /*15c0*/  LOP3.LUT R23, R28, R10, R23, 0xfe, !PT ;  /* 0x0000000a1c177212 */ /* 0x000fe400078efe17 */
[----:B------:R-:W-:Y:S02]  /*15d0*/  SEL R8, R8, RZ, !P4 ;  /* 0x000000ff08087207 */ /* 0x000fe40006000000 */
[----:B------:R-:W-:Y:S01]  /*15e0*/  SEL R9, R9, RZ, !P3 ;  /* 0x000000ff09097207 */ /* 0x000fe20005800000 */
[----:B------:R-:W-:Y:S01]  /*15f0*/  UISETP.NE.AND.EX UP0, UPT, UR4, URZ, UPT, UP0 ;  /* 0x000000ff0400728c */ /* 0x000fe2000bf05300 */
[----:B------:R-:W-:-:S02]  /*1600*/  ISETP.NE.U32.AND P1, PT, R26, 0x1, PT ;  /* 0x000000011a00780c */ /* 0x000fc40003f25070 */
[----:B------:R-:W-:Y:S02]  /*1610*/  ISETP.NE.U32.AND P0, PT, R24, 0x1, PT ;  /* 0x000000011800780c */ /* 0x000fe40003f05070 */
[----:B------:R-:W-:Y:S02]  /*1620*/  SEL R10, RZ, 0x4, P2 ;  /* 0x00000004ff0a7807 */ /* 0x000fe40001000000 */
[----:B------:R-:W-:Y:S02]  /*1630*/  SEL R11, RZ, 0x4, P5 ;  /* 0x00000004ff0b7807 */ /* 0x000fe40002800000 */
[----:B------:R-:W-:Y:S02]  /*1640*/  LOP3.LUT R8, R9, R8, R23, 0xfe, !PT ;  /* 0x0000000809087212 */ /* 0x000fe400078efe17 */
[----:B------:R-:W-:Y:S02]  /*1650*/  SEL R9, R10, RZ, !P1 ;  /* 0x000000ff0a097207 */ /* 0x000fe40004800000 */
[----:B------:R-:W-:-:S02]  /*1660*/  SEL R11, R11, RZ, !P0 ;  /* 0x000000ff0b0b7207 */ /* 0x000fc40004000000 */
[----:B------:R-:W-:Y:S02]  /*1670*/  IADD3 R19, P0, PT, R19, 0x20, RZ ;  /* 0x0000002013137810 */ /* 0x000fe40007f1e0ff */
[----:B------:R-:W-:Y:S02]  /*1680*/  LEA R15, P1, R6, R15, 0x5 ;  /* 0x0000000f060f7211 */ /* 0x000fe400078228ff */
[----:B------:R-:W-:Y:S01]  /*1690*/  LOP3.LUT R8, R11, R9, R8, 0xfe, !PT ;  /* 0x000000090b087212 */ /* 0x000fe200078efe08 */
[----:B------:R-:W-:Y:S02]  /*16a0*/  IMAD.X R16, RZ, RZ, R16, P0 ;  /* 0x000000ffff107224 */ /* 0x000fe400000e0610 */
[----:B------:R-:W-:Y:S01]  /*16b0*/  IMAD.X R12, R12, 0x1, R21, P1 ;  /* 0x000000010c0c7824 */ /* 0x000fe200008e0615 */
[----:B------:R-:W-:Y:S01]  /*16c0*/  PRMT R20, R8, 0x7610, R20 ;  /* 0x0000761008147816 */ /* 0x000fe20000000014 */
[----:B------:R-:W-:Y:S06]  /*16d0*/  BRA.U UP0, `(.L_x_0) ;  /* 0xffffffe900d07547 */ /* 0x000fec000b83ffff */
[----:B------:R-:W0:Y:S01]  /*16e0*/  LDCU.64 UR4, c[0x0][0x388] ;  /* 0x00007100ff0477ac */ /* 0x000e220008000a00 */
[----:B------:R-:W-:-:S04]  /*16f0*/  ISETP.GT.U32.AND P0, PT, R13, R2, PT ;  /* 0x000000020d00720c */ /* 0x000fc80003f04070 */
[----:B------:R-:W-:-:S04]  /*1700*/  ISETP.GT.U32.AND.EX P0, PT, RZ, RZ, PT, P0 ;  /* 0x000000ffff00720c */ /* 0x000fc80003f04100 */
[----:B------:R-:W-:-:S04]  /*1710*/  SEL R0, R13, R2, P0 ;  /* 0x000000020d007207 */ /* 0x000fc80000000000 */
[----:B0-----:R-:W-:-:S04]  /*1720*/  ISETP.GE.U32.AND P0, PT, R0, UR4, PT ;  /* 0x0000000400007c0c */ /* 0x001fc8000bf06070 */
[----:B------:R-:W-:-:S13]  /*1730*/  ISETP.GE.U32.AND.EX P0, PT, RZ, UR5, PT, P0 ;  /* 0x00000005ff007c0c */ /* 0x000fda000bf06100 */
[----:B------:R-:W-:Y:S05]  /*1740*/  @P0 EXIT ;  /* 0x000000000000094d */ /* 0x000fea0003800000 */
[----:B------:R-:W0:Y:S01]  /*1750*/  LDCU.64 UR6, c[0x0][0x380] ;  /* 0x00007000ff0677ac */ /* 0x000e220008000a00 */
[----:B------:R-:W-:Y:S02]  /*1760*/  IMAD.MOV.U32 R3, RZ, RZ, RZ ;  /* 0x000000ffff037224 */ /* 0x000fe400078e00ff */
[----:B------:R-:W-:-:S04]  /*1770*/  IMAD.WIDE.U32 R2, R13, UR4, R2 ;  /* 0x000000040d027c25 */ /* 0x000fc8000f8e0002 */
[----:B------:R-:W-:Y:S01]  /*1780*/  IMAD R13, R13, UR5, R3 ;  /* 0x000000050d0d7c24 */ /* 0x000fe2000f8e0203 */
[----:B0-----:R-:W-:-:S04]  /*1790*/  IADD3 R2, P0, PT, R2, UR6, RZ ;  /* 0x0000000602027c10 */ /* 0x001fc8000ff1e0ff */
[----:B------:R-:W-:-:S05]  /*17a0*/  IADD3.X R3, PT, PT, R13, UR7, RZ, P0, !PT ;  /* 0x000000070d037c10 */ /* 0x000fca00087fe4ff */
[----:B------:R-:W-:Y:S01]  /*17b0*/  STG.E.U8 desc[UR8][R2.64], R20 ;  /* 0x0000001402007986 */ /* 0x000fe2000c101108 */
[----:B------:R-:W-:Y:S05]  /*17c0*/  EXIT ;  /* 0x000000000000794d */ /* 0x000fea0003800000 */
.L_x_1:
[----:B------:R-:W-:-:S00]  /*17d0*/  BRA `(.L_x_1) ;  /* 0xfffffffc00fc7947 */ /* 0x000fc0000383ffff */
[----:B------:R-:W-:-:S00]  /*17e0*/  NOP ;  /* 0x0000000000007918 */ /* 0x000fc00000000000 */
        /* <DEDUP_REMOVED lines=9> */
.L_x_2:


//--------------------- .nv.shared._Z22closure_kernel_blockedIhEvPT_m --------------------------
	.section	.nv.shared._Z22closure_kernel_blockedIhEvPT_m,"aw",@nobits
	.sectionflags	@""
.nv.shared._Z22closure_kernel_blockedIhEvPT_m:
	.zero		3072


//--------------------- .nv.shared.reserved.0     --------------------------
	.section	.nv.shared.reserved.0,"aw",@nobits
	.weak		__nv_reservedSMEM_offset_0_alias
	.size		__nv_reservedSMEM_offset_0_alias, 0, 64
	.other		__nv_reservedSMEM_offset_0_alias,@"STO_CUDA_RESERVED_SHARED STV_DEFAULT"
__nv_reservedSMEM_offset_0_alias:
	.zero		0
	.zero		64


//--------------------- .nv.global                --------------------------
	.section	.nv.global,"aw",@nobits
	.align	4
.nv.global:
	.type		d_changed,@object
	.size		d_changed,(.L_0 - d_changed)
d_changed:
	.zero		4
.L_0:


//--------------------- .nv.constant0._Z22closure_kernel_blockedIhEvPT_m --------------------------
	.section	.nv.constant0._Z22closure_kernel_blockedIhEvPT_m,"a",@progbits
	.sectionflags	@""
	.align	4
.nv.constant0._Z22closure_kernel_blockedIhEvPT_m:
	.zero		912


//--------------------- SYMBOLS --------------------------

	.type		.nv.reservedSmem.offset0,@object
	.size		.nv.reservedSmem.offset0,0x4
	.type		.nv.reservedSmem.cap,@object
	.size		.nv.reservedSmem.cap,0x4
